//
// Generated by NVIDIA NVVM Compiler
//
// Compiler Build ID: CL-36424714
// Cuda compilation tools, release 13.0, V13.0.88
// Based on NVVM 20.0.0
//

.version 9.0
.target sm_100
.address_size 64

	// .globl	apo_batch_f32

.visible .entry apo_batch_f32(
	.param .u64 .ptr .align 1 apo_batch_f32_param_0,
	.param .u64 .ptr .align 1 apo_batch_f32_param_1,
	.param .u64 .ptr .align 1 apo_batch_f32_param_2,
	.param .u64 .ptr .align 1 apo_batch_f32_param_3,
	.param .u64 .ptr .align 1 apo_batch_f32_param_4,
	.param .u32 apo_batch_f32_param_5,
	.param .u32 apo_batch_f32_param_6,
	.param .u32 apo_batch_f32_param_7,
	.param .u64 .ptr .align 1 apo_batch_f32_param_8
)
{
	.reg .pred 	%p<55>;
	.reg .b32 	%r<112>;
	.reg .b32 	%f<216>;
	.reg .b64 	%rd<68>;

	ld.param.u64 	%rd12, [apo_batch_f32_param_0];
	ld.param.u64 	%rd8, [apo_batch_f32_param_1];
	ld.param.u64 	%rd9, [apo_batch_f32_param_2];
	ld.param.u64 	%rd10, [apo_batch_f32_param_3];
	ld.param.u64 	%rd11, [apo_batch_f32_param_4];
	ld.param.u32 	%r55, [apo_batch_f32_param_5];
	ld.param.u32 	%r103, [apo_batch_f32_param_6];
	ld.param.u32 	%r57, [apo_batch_f32_param_7];
	ld.param.u64 	%rd13, [apo_batch_f32_param_8];
	cvta.to.global.u64 	%rd1, %rd13;
	cvta.to.global.u64 	%rd2, %rd12;
	mov.u32 	%r1, %ctaid.x;
	setp.ge.s32 	%p1, %r1, %r57;
	setp.lt.s32 	%p2, %r55, 1;
	or.pred  	%p3, %p2, %p1;
	@%p3 bra 	$L__BB0_40;
	cvta.to.global.u64 	%rd14, %rd8;
	cvta.to.global.u64 	%rd15, %rd10;
	mul.wide.u32 	%rd16, %r1, 4;
	add.s64 	%rd17, %rd14, %rd16;
	ld.global.nc.u32 	%r58, [%rd17];
	add.s64 	%rd18, %rd15, %rd16;
	ld.global.nc.u32 	%r60, [%rd18];
	setp.lt.s32 	%p4, %r58, 1;
	max.s32 	%r62, %r58, 0;
	setp.ge.s32 	%p5, %r62, %r60;
	or.pred  	%p6, %p4, %p5;
	setp.le.u32 	%p7, %r55, %r103;
	or.pred  	%p8, %p7, %p6;
	@%p8 bra 	$L__BB0_40;
	cvta.to.global.u64 	%rd19, %rd9;
	add.s64 	%rd21, %rd19, %rd16;
	ld.global.nc.f32 	%f1, [%rd21];
	cvta.to.global.u64 	%rd22, %rd11;
	add.s64 	%rd23, %rd22, %rd16;
	ld.global.nc.f32 	%f2, [%rd23];
	mov.f32 	%f73, 0f3F800000;
	sub.f32 	%f3, %f73, %f1;
	sub.f32 	%f4, %f73, %f2;
	mul.wide.u32 	%rd3, %r55, %r1;
	mov.u32 	%r2, %tid.x;
	setp.ge.u32 	%p9, %r2, %r103;
	@%p9 bra 	$L__BB0_5;
	mov.u32 	%r3, %ntid.x;
	mov.u32 	%r101, %r2;
$L__BB0_4:
	cvt.s64.s32 	%rd24, %r101;
	add.s64 	%rd25, %rd3, %rd24;
	shl.b64 	%rd26, %rd25, 2;
	add.s64 	%rd27, %rd1, %rd26;
	mov.b32 	%r63, 2143289344;
	st.global.u32 	[%rd27], %r63;
	add.s32 	%r101, %r101, %r3;
	setp.lt.s32 	%p10, %r101, %r103;
	@%p10 bra 	$L__BB0_4;
$L__BB0_5:
	mov.u32 	%r64, %ntid.x;
	setp.gt.u32 	%p11, %r64, 31;
	@%p11 bra 	$L__BB0_20;
	setp.ne.s32 	%p45, %r2, 0;
	@%p45 bra 	$L__BB0_40;
	cvt.u64.u32 	%rd38, %r103;
	mul.wide.u32 	%rd39, %r103, 4;
	add.s64 	%rd40, %rd2, %rd39;
	ld.global.nc.f32 	%f212, [%rd40];
	add.s64 	%rd41, %rd3, %rd38;
	shl.b64 	%rd42, %rd41, 2;
	add.s64 	%rd43, %rd1, %rd42;
	mov.b32 	%r95, 0;
	st.global.u32 	[%rd43], %r95;
	add.s32 	%r110, %r103, 1;
	setp.ge.u32 	%p46, %r110, %r55;
	@%p46 bra 	$L__BB0_40;
	not.b32 	%r96, %r103;
	add.s32 	%r7, %r55, %r96;
	sub.s32 	%r97, %r55, %r103;
	add.s32 	%r98, %r97, -2;
	and.b32  	%r8, %r7, 7;
	setp.lt.u32 	%p47, %r98, 7;
	mov.f32 	%f213, %f212;
	@%p47 bra 	$L__BB0_12;
	and.b32  	%r99, %r7, -8;
	neg.s32 	%r102, %r99;
	add.s64 	%rd4, %rd2, 16;
	add.s64 	%rd5, %rd1, 16;
	mov.f32 	%f213, %f212;
$L__BB0_10:
	.pragma "nounroll";
	cvt.s64.s32 	%rd44, %r110;
	mul.wide.s32 	%rd45, %r110, 4;
	add.s64 	%rd46, %rd4, %rd45;
	add.s64 	%rd47, %rd3, %rd44;
	shl.b64 	%rd48, %rd47, 2;
	add.s64 	%rd49, %rd5, %rd48;
	ld.global.nc.f32 	%f98, [%rd46+-16];
	mul.f32 	%f99, %f1, %f98;
	fma.rn.f32 	%f100, %f3, %f213, %f99;
	mul.f32 	%f101, %f2, %f98;
	fma.rn.f32 	%f102, %f4, %f212, %f101;
	sub.f32 	%f103, %f100, %f102;
	st.global.f32 	[%rd49+-16], %f103;
	ld.global.nc.f32 	%f104, [%rd46+-12];
	mul.f32 	%f105, %f1, %f104;
	fma.rn.f32 	%f106, %f3, %f100, %f105;
	mul.f32 	%f107, %f2, %f104;
	fma.rn.f32 	%f108, %f4, %f102, %f107;
	sub.f32 	%f109, %f106, %f108;
	st.global.f32 	[%rd49+-12], %f109;
	ld.global.nc.f32 	%f110, [%rd46+-8];
	mul.f32 	%f111, %f1, %f110;
	fma.rn.f32 	%f112, %f3, %f106, %f111;
	mul.f32 	%f113, %f2, %f110;
	fma.rn.f32 	%f114, %f4, %f108, %f113;
	sub.f32 	%f115, %f112, %f114;
	st.global.f32 	[%rd49+-8], %f115;
	ld.global.nc.f32 	%f116, [%rd46+-4];
	mul.f32 	%f117, %f1, %f116;
	fma.rn.f32 	%f118, %f3, %f112, %f117;
	mul.f32 	%f119, %f2, %f116;
	fma.rn.f32 	%f120, %f4, %f114, %f119;
	sub.f32 	%f121, %f118, %f120;
	st.global.f32 	[%rd49+-4], %f121;
	ld.global.nc.f32 	%f122, [%rd46];
	mul.f32 	%f123, %f1, %f122;
	fma.rn.f32 	%f124, %f3, %f118, %f123;
	mul.f32 	%f125, %f2, %f122;
	fma.rn.f32 	%f126, %f4, %f120, %f125;
	sub.f32 	%f127, %f124, %f126;
	st.global.f32 	[%rd49], %f127;
	ld.global.nc.f32 	%f128, [%rd46+4];
	mul.f32 	%f129, %f1, %f128;
	fma.rn.f32 	%f130, %f3, %f124, %f129;
	mul.f32 	%f131, %f2, %f128;
	fma.rn.f32 	%f132, %f4, %f126, %f131;
	sub.f32 	%f133, %f130, %f132;
	st.global.f32 	[%rd49+4], %f133;
	ld.global.nc.f32 	%f134, [%rd46+8];
	mul.f32 	%f135, %f1, %f134;
	fma.rn.f32 	%f136, %f3, %f130, %f135;
	mul.f32 	%f137, %f2, %f134;
	fma.rn.f32 	%f138, %f4, %f132, %f137;
	sub.f32 	%f139, %f136, %f138;
	st.global.f32 	[%rd49+8], %f139;
	ld.global.nc.f32 	%f140, [%rd46+12];
	mul.f32 	%f141, %f1, %f140;
	fma.rn.f32 	%f213, %f3, %f136, %f141;
	mul.f32 	%f142, %f2, %f140;
	fma.rn.f32 	%f212, %f4, %f138, %f142;
	sub.f32 	%f143, %f213, %f212;
	st.global.f32 	[%rd49+12], %f143;
	add.s32 	%r110, %r110, 8;
	add.s32 	%r103, %r103, 8;
	add.s32 	%r102, %r102, 8;
	setp.eq.s32 	%p48, %r102, 0;
	@%p48 bra 	$L__BB0_11;
	bra.uni 	$L__BB0_10;
$L__BB0_11:
	add.s32 	%r110, %r103, 1;
$L__BB0_12:
	setp.eq.s32 	%p49, %r8, 0;
	@%p49 bra 	$L__BB0_40;
	and.b32  	%r50, %r7, 3;
	setp.lt.u32 	%p50, %r8, 4;
	@%p50 bra 	$L__BB0_15;
	cvt.s64.s32 	%rd50, %r110;
	mul.wide.s32 	%rd51, %r110, 4;
	add.s64 	%rd52, %rd2, %rd51;
	ld.global.nc.f32 	%f144, [%rd52];
	mul.f32 	%f145, %f1, %f144;
	fma.rn.f32 	%f146, %f3, %f213, %f145;
	mul.f32 	%f147, %f2, %f144;
	fma.rn.f32 	%f148, %f4, %f212, %f147;
	sub.f32 	%f149, %f146, %f148;
	add.s64 	%rd53, %rd3, %rd50;
	shl.b64 	%rd54, %rd53, 2;
	add.s64 	%rd55, %rd1, %rd54;
	st.global.f32 	[%rd55], %f149;
	ld.global.nc.f32 	%f150, [%rd52+4];
	mul.f32 	%f151, %f1, %f150;
	fma.rn.f32 	%f152, %f3, %f146, %f151;
	mul.f32 	%f153, %f2, %f150;
	fma.rn.f32 	%f154, %f4, %f148, %f153;
	sub.f32 	%f155, %f152, %f154;
	st.global.f32 	[%rd55+4], %f155;
	ld.global.nc.f32 	%f156, [%rd52+8];
	mul.f32 	%f157, %f1, %f156;
	fma.rn.f32 	%f158, %f3, %f152, %f157;
	mul.f32 	%f159, %f2, %f156;
	fma.rn.f32 	%f160, %f4, %f154, %f159;
	sub.f32 	%f161, %f158, %f160;
	st.global.f32 	[%rd55+8], %f161;
	ld.global.nc.f32 	%f162, [%rd52+12];
	mul.f32 	%f163, %f1, %f162;
	fma.rn.f32 	%f213, %f3, %f158, %f163;
	mul.f32 	%f164, %f2, %f162;
	fma.rn.f32 	%f212, %f4, %f160, %f164;
	sub.f32 	%f165, %f213, %f212;
	st.global.f32 	[%rd55+12], %f165;
	add.s32 	%r110, %r110, 4;
$L__BB0_15:
	setp.eq.s32 	%p51, %r50, 0;
	@%p51 bra 	$L__BB0_40;
	setp.eq.s32 	%p52, %r50, 1;
	@%p52 bra 	$L__BB0_18;
	cvt.s64.s32 	%rd56, %r110;
	mul.wide.s32 	%rd57, %r110, 4;
	add.s64 	%rd58, %rd2, %rd57;
	ld.global.nc.f32 	%f166, [%rd58];
	mul.f32 	%f167, %f1, %f166;
	fma.rn.f32 	%f168, %f3, %f213, %f167;
	mul.f32 	%f169, %f2, %f166;
	fma.rn.f32 	%f170, %f4, %f212, %f169;
	sub.f32 	%f171, %f168, %f170;
	add.s64 	%rd59, %rd3, %rd56;
	shl.b64 	%rd60, %rd59, 2;
	add.s64 	%rd61, %rd1, %rd60;
	st.global.f32 	[%rd61], %f171;
	ld.global.nc.f32 	%f172, [%rd58+4];
	mul.f32 	%f173, %f1, %f172;
	fma.rn.f32 	%f213, %f3, %f168, %f173;
	mul.f32 	%f174, %f2, %f172;
	fma.rn.f32 	%f212, %f4, %f170, %f174;
	sub.f32 	%f175, %f213, %f212;
	st.global.f32 	[%rd61+4], %f175;
	add.s32 	%r110, %r110, 2;
$L__BB0_18:
	and.b32  	%r100, %r7, 1;
	setp.eq.b32 	%p53, %r100, 1;
	not.pred 	%p54, %p53;
	@%p54 bra 	$L__BB0_40;
	cvt.s64.s32 	%rd62, %r110;
	mul.wide.s32 	%rd63, %r110, 4;
	add.s64 	%rd64, %rd2, %rd63;
	ld.global.nc.f32 	%f176, [%rd64];
	mul.f32 	%f177, %f1, %f176;
	fma.rn.f32 	%f178, %f3, %f213, %f177;
	mul.f32 	%f179, %f2, %f176;
	fma.rn.f32 	%f180, %f4, %f212, %f179;
	sub.f32 	%f181, %f178, %f180;
	add.s64 	%rd65, %rd3, %rd62;
	shl.b64 	%rd66, %rd65, 2;
	add.s64 	%rd67, %rd1, %rd66;
	st.global.f32 	[%rd67], %f181;
	bra.uni 	$L__BB0_40;
$L__BB0_20:
	setp.gt.u32 	%p12, %r2, 31;
	@%p12 bra 	$L__BB0_40;
	cvt.u64.u32 	%rd6, %r103;
	mul.wide.u32 	%rd28, %r103, 4;
	add.s64 	%rd29, %rd2, %rd28;
	ld.global.nc.f32 	%f184, [%rd29];
	setp.ne.s32 	%p13, %r2, 0;
	@%p13 bra 	$L__BB0_23;
	add.s64 	%rd30, %rd3, %rd6;
	shl.b64 	%rd31, %rd30, 2;
	add.s64 	%rd32, %rd1, %rd31;
	mov.b32 	%r65, 0;
	st.global.u32 	[%rd32], %r65;
$L__BB0_23:
	add.s32 	%r66, %r103, 1;
	setp.ge.u32 	%p14, %r66, %r55;
	@%p14 bra 	$L__BB0_40;
	sub.s32 	%r107, %r55, %r103;
	add.s32 	%r105, %r2, %r103;
	add.s32 	%r106, %r105, 1;
	mov.f32 	%f185, %f184;
$L__BB0_25:
	cvt.s64.s32 	%rd7, %r106;
	add.s32 	%r23, %r105, 1;
	setp.ge.s32 	%p15, %r23, %r55;
	mov.f32 	%f191, 0f00000000;
	mov.f32 	%f190, 0f3F800000;
	mov.f32 	%f192, %f190;
	mov.f32 	%f193, %f191;
	@%p15 bra 	$L__BB0_27;
	shl.b64 	%rd33, %rd7, 2;
	add.s64 	%rd34, %rd2, %rd33;
	ld.global.nc.f32 	%f76, [%rd34];
	mul.f32 	%f191, %f1, %f76;
	mul.f32 	%f193, %f2, %f76;
	mov.f32 	%f190, %f3;
	mov.f32 	%f192, %f4;
$L__BB0_27:
	setp.eq.s32 	%p16, %r2, 0;
	mov.b32 	%r67, %f190;
	shfl.sync.up.b32	%r24|%p17, %r67, 1, 0, -1;
	mov.b32 	%r68, %f191;
	shfl.sync.up.b32	%r25|%p18, %r68, 1, 0, -1;
	mov.b32 	%r69, %f192;
	shfl.sync.up.b32	%r26|%p19, %r69, 1, 0, -1;
	mov.b32 	%r70, %f193;
	shfl.sync.up.b32	%r27|%p20, %r70, 1, 0, -1;
	@%p16 bra 	$L__BB0_29;
	mov.b32 	%f77, %r27;
	mov.b32 	%f78, %r26;
	mov.b32 	%f79, %r25;
	mov.b32 	%f80, %r24;
	mul.f32 	%f19, %f190, %f80;
	fma.rn.f32 	%f191, %f190, %f79, %f191;
	mul.f32 	%f21, %f192, %f78;
	fma.rn.f32 	%f193, %f192, %f77, %f193;
	mov.f32 	%f190, %f19;
	mov.f32 	%f192, %f21;
$L__BB0_29:
	setp.lt.u32 	%p21, %r2, 2;
	mov.b32 	%r71, %f190;
	shfl.sync.up.b32	%r28|%p22, %r71, 2, 0, -1;
	mov.b32 	%r72, %f191;
	shfl.sync.up.b32	%r29|%p23, %r72, 2, 0, -1;
	mov.b32 	%r73, %f192;
	shfl.sync.up.b32	%r30|%p24, %r73, 2, 0, -1;
	mov.b32 	%r74, %f193;
	shfl.sync.up.b32	%r31|%p25, %r74, 2, 0, -1;
	@%p21 bra 	$L__BB0_31;
	mov.b32 	%f81, %r31;
	mov.b32 	%f82, %r30;
	mov.b32 	%f83, %r29;
	mov.b32 	%f84, %r28;
	mul.f32 	%f27, %f190, %f84;
	fma.rn.f32 	%f191, %f190, %f83, %f191;
	mul.f32 	%f29, %f192, %f82;
	fma.rn.f32 	%f193, %f192, %f81, %f193;
	mov.f32 	%f190, %f27;
	mov.f32 	%f192, %f29;
$L__BB0_31:
	setp.lt.u32 	%p26, %r2, 4;
	mov.b32 	%r75, %f190;
	shfl.sync.up.b32	%r32|%p27, %r75, 4, 0, -1;
	mov.b32 	%r76, %f191;
	shfl.sync.up.b32	%r33|%p28, %r76, 4, 0, -1;
	mov.b32 	%r77, %f192;
	shfl.sync.up.b32	%r34|%p29, %r77, 4, 0, -1;
	mov.b32 	%r78, %f193;
	shfl.sync.up.b32	%r35|%p30, %r78, 4, 0, -1;
	@%p26 bra 	$L__BB0_33;
	mov.b32 	%f85, %r35;
	mov.b32 	%f86, %r34;
	mov.b32 	%f87, %r33;
	mov.b32 	%f88, %r32;
	mul.f32 	%f35, %f190, %f88;
	fma.rn.f32 	%f191, %f190, %f87, %f191;
	mul.f32 	%f37, %f192, %f86;
	fma.rn.f32 	%f193, %f192, %f85, %f193;
	mov.f32 	%f190, %f35;
	mov.f32 	%f192, %f37;
$L__BB0_33:
	setp.lt.u32 	%p31, %r2, 8;
	mov.b32 	%r79, %f190;
	shfl.sync.up.b32	%r36|%p32, %r79, 8, 0, -1;
	mov.b32 	%r80, %f191;
	shfl.sync.up.b32	%r37|%p33, %r80, 8, 0, -1;
	mov.b32 	%r81, %f192;
	shfl.sync.up.b32	%r38|%p34, %r81, 8, 0, -1;
	mov.b32 	%r82, %f193;
	shfl.sync.up.b32	%r39|%p35, %r82, 8, 0, -1;
	@%p31 bra 	$L__BB0_35;
	mov.b32 	%f89, %r39;
	mov.b32 	%f90, %r38;
	mov.b32 	%f91, %r37;
	mov.b32 	%f92, %r36;
	mul.f32 	%f43, %f190, %f92;
	fma.rn.f32 	%f191, %f190, %f91, %f191;
	mul.f32 	%f45, %f192, %f90;
	fma.rn.f32 	%f193, %f192, %f89, %f193;
	mov.f32 	%f190, %f43;
	mov.f32 	%f192, %f45;
$L__BB0_35:
	setp.lt.u32 	%p36, %r2, 16;
	mov.b32 	%r83, %f190;
	shfl.sync.up.b32	%r40|%p37, %r83, 16, 0, -1;
	mov.b32 	%r84, %f191;
	shfl.sync.up.b32	%r41|%p38, %r84, 16, 0, -1;
	mov.b32 	%r85, %f192;
	shfl.sync.up.b32	%r42|%p39, %r85, 16, 0, -1;
	mov.b32 	%r86, %f193;
	shfl.sync.up.b32	%r43|%p40, %r86, 16, 0, -1;
	@%p36 bra 	$L__BB0_37;
	mov.b32 	%f93, %r43;
	mov.b32 	%f94, %r42;
	mov.b32 	%f95, %r41;
	mov.b32 	%f96, %r40;
	mul.f32 	%f51, %f190, %f96;
	fma.rn.f32 	%f191, %f190, %f95, %f191;
	mul.f32 	%f53, %f192, %f94;
	fma.rn.f32 	%f193, %f192, %f93, %f193;
	mov.f32 	%f190, %f51;
	mov.f32 	%f192, %f53;
$L__BB0_37:
	setp.ge.s32 	%p41, %r23, %r55;
	fma.rn.f32 	%f59, %f190, %f185, %f191;
	fma.rn.f32 	%f60, %f192, %f184, %f193;
	@%p41 bra 	$L__BB0_39;
	sub.f32 	%f97, %f59, %f60;
	add.s64 	%rd35, %rd3, %rd7;
	shl.b64 	%rd36, %rd35, 2;
	add.s64 	%rd37, %rd1, %rd36;
	st.global.f32 	[%rd37], %f97;
$L__BB0_39:
	add.s32 	%r87, %r107, -1;
	min.s32 	%r88, %r87, 32;
	add.s32 	%r89, %r88, -1;
	mov.b32 	%r90, %f59;
	shfl.sync.idx.b32	%r91|%p42, %r90, %r89, 31, -1;
	mov.b32 	%f185, %r91;
	mov.b32 	%r92, %f60;
	shfl.sync.idx.b32	%r93|%p43, %r92, %r89, 31, -1;
	mov.b32 	%f184, %r93;
	add.s32 	%r44, %r103, 32;
	add.s32 	%r94, %r103, 33;
	add.s32 	%r107, %r107, -32;
	add.s32 	%r106, %r106, 32;
	add.s32 	%r105, %r105, 32;
	setp.lt.s32 	%p44, %r94, %r55;
	mov.u32 	%r103, %r44;
	@%p44 bra 	$L__BB0_25;
$L__BB0_40:
	ret;

}
	// .globl	apo_many_series_one_param_f32
.visible .entry apo_many_series_one_param_f32(
	.param .u64 .ptr .align 1 apo_many_series_one_param_f32_param_0,
	.param .u64 .ptr .align 1 apo_many_series_one_param_f32_param_1,
	.param .u32 apo_many_series_one_param_f32_param_2,
	.param .f32 apo_many_series_one_param_f32_param_3,
	.param .u32 apo_many_series_one_param_f32_param_4,
	.param .f32 apo_many_series_one_param_f32_param_5,
	.param .u32 apo_many_series_one_param_f32_param_6,
	.param .u32 apo_many_series_one_param_f32_param_7,
	.param .u64 .ptr .align 1 apo_many_series_one_param_f32_param_8
)
{
	.reg .pred 	%p<16>;
	.reg .b32 	%r<47>;
	.reg .b32 	%f<49>;
	.reg .b64 	%rd<27>;

	ld.param.u64 	%rd4, [apo_many_series_one_param_f32_param_0];
	ld.param.u64 	%rd3, [apo_many_series_one_param_f32_param_1];
	ld.param.u32 	%r27, [apo_many_series_one_param_f32_param_2];
	ld.param.f32 	%f14, [apo_many_series_one_param_f32_param_3];
	ld.param.u32 	%r28, [apo_many_series_one_param_f32_param_4];
	ld.param.f32 	%f15, [apo_many_series_one_param_f32_param_5];
	ld.param.u32 	%r29, [apo_many_series_one_param_f32_param_6];
	ld.param.u32 	%r30, [apo_many_series_one_param_f32_param_7];
	ld.param.u64 	%rd5, [apo_many_series_one_param_f32_param_8];
	cvta.to.global.u64 	%rd1, %rd5;
	cvta.to.global.u64 	%rd2, %rd4;
	mov.u32 	%r1, %ctaid.x;
	setp.ge.s32 	%p1, %r1, %r29;
	setp.lt.s32 	%p2, %r30, 1;
	or.pred  	%p3, %p1, %p2;
	@%p3 bra 	$L__BB1_15;
	min.s32 	%r31, %r27, %r28;
	setp.lt.s32 	%p4, %r31, 1;
	setp.ge.s32 	%p5, %r27, %r28;
	or.pred  	%p6, %p5, %p4;
	@%p6 bra 	$L__BB1_15;
	cvta.to.global.u64 	%rd6, %rd3;
	mul.wide.u32 	%rd7, %r1, 4;
	add.s64 	%rd8, %rd6, %rd7;
	ld.global.nc.u32 	%r2, [%rd8];
	max.s32 	%r3, %r2, 0;
	setp.ge.u32 	%p7, %r3, %r30;
	@%p7 bra 	$L__BB1_15;
	mov.f32 	%f16, 0f3F800000;
	sub.f32 	%f1, %f16, %f14;
	sub.f32 	%f2, %f16, %f15;
	mov.u32 	%r4, %tid.x;
	setp.le.s32 	%p8, %r2, %r4;
	@%p8 bra 	$L__BB1_6;
	mov.u32 	%r5, %ntid.x;
	mov.u32 	%r40, %r4;
$L__BB1_5:
	mad.lo.s32 	%r32, %r40, %r29, %r1;
	mul.wide.s32 	%rd9, %r32, 4;
	add.s64 	%rd10, %rd1, %rd9;
	mov.b32 	%r33, 2143289344;
	st.global.u32 	[%rd10], %r33;
	add.s32 	%r40, %r40, %r5;
	setp.lt.s32 	%p9, %r40, %r3;
	@%p9 bra 	$L__BB1_5;
$L__BB1_6:
	setp.ne.s32 	%p10, %r4, 0;
	@%p10 bra 	$L__BB1_15;
	mad.lo.s32 	%r34, %r3, %r29, %r1;
	mul.wide.u32 	%rd11, %r34, 4;
	add.s64 	%rd12, %rd2, %rd11;
	ld.global.nc.f32 	%f43, [%rd12];
	add.s64 	%rd13, %rd1, %rd11;
	mov.b32 	%r35, 0;
	st.global.u32 	[%rd13], %r35;
	add.s32 	%r44, %r3, 1;
	setp.ge.u32 	%p11, %r44, %r30;
	@%p11 bra 	$L__BB1_15;
	not.b32 	%r36, %r3;
	add.s32 	%r37, %r30, %r36;
	and.b32  	%r9, %r37, 3;
	setp.eq.s32 	%p12, %r9, 0;
	mov.f32 	%f46, %f43;
	@%p12 bra 	$L__BB1_12;
	neg.s32 	%r43, %r9;
	mad.lo.s32 	%r41, %r29, %r44, %r1;
	mov.u32 	%r42, %r3;
	mov.f32 	%f46, %f43;
$L__BB1_10:
	.pragma "nounroll";
	mul.wide.s32 	%rd14, %r41, 4;
	add.s64 	%rd15, %rd2, %rd14;
	ld.global.nc.f32 	%f17, [%rd15];
	mul.f32 	%f18, %f14, %f17;
	fma.rn.f32 	%f46, %f1, %f46, %f18;
	mul.f32 	%f19, %f15, %f17;
	fma.rn.f32 	%f43, %f2, %f43, %f19;
	sub.f32 	%f20, %f46, %f43;
	add.s64 	%rd16, %rd1, %rd14;
	st.global.f32 	[%rd16], %f20;
	add.s32 	%r43, %r43, 1;
	setp.ne.s32 	%p13, %r43, 0;
	add.s32 	%r42, %r42, 1;
	add.s32 	%r41, %r41, %r29;
	@%p13 bra 	$L__BB1_10;
	add.s32 	%r44, %r42, 1;
$L__BB1_12:
	sub.s32 	%r38, %r30, %r3;
	add.s32 	%r39, %r38, -2;
	setp.lt.u32 	%p14, %r39, 3;
	@%p14 bra 	$L__BB1_15;
	sub.s32 	%r46, %r44, %r30;
	mad.lo.s32 	%r45, %r44, %r29, %r1;
	shl.b32 	%r22, %r29, 2;
	mul.wide.s32 	%rd20, %r29, 4;
$L__BB1_14:
	mul.wide.s32 	%rd17, %r45, 4;
	add.s64 	%rd18, %rd2, %rd17;
	ld.global.nc.f32 	%f21, [%rd18];
	mul.f32 	%f22, %f14, %f21;
	fma.rn.f32 	%f23, %f1, %f46, %f22;
	mul.f32 	%f24, %f15, %f21;
	fma.rn.f32 	%f25, %f2, %f43, %f24;
	sub.f32 	%f26, %f23, %f25;
	add.s64 	%rd19, %rd1, %rd17;
	st.global.f32 	[%rd19], %f26;
	add.s64 	%rd21, %rd18, %rd20;
	ld.global.nc.f32 	%f27, [%rd21];
	mul.f32 	%f28, %f14, %f27;
	fma.rn.f32 	%f29, %f1, %f23, %f28;
	mul.f32 	%f30, %f15, %f27;
	fma.rn.f32 	%f31, %f2, %f25, %f30;
	sub.f32 	%f32, %f29, %f31;
	add.s64 	%rd22, %rd19, %rd20;
	st.global.f32 	[%rd22], %f32;
	add.s64 	%rd23, %rd21, %rd20;
	ld.global.nc.f32 	%f33, [%rd23];
	mul.f32 	%f34, %f14, %f33;
	fma.rn.f32 	%f35, %f1, %f29, %f34;
	mul.f32 	%f36, %f15, %f33;
	fma.rn.f32 	%f37, %f2, %f31, %f36;
	sub.f32 	%f38, %f35, %f37;
	add.s64 	%rd24, %rd22, %rd20;
	st.global.f32 	[%rd24], %f38;
	add.s64 	%rd25, %rd23, %rd20;
	ld.global.nc.f32 	%f39, [%rd25];
	mul.f32 	%f40, %f14, %f39;
	fma.rn.f32 	%f46, %f1, %f35, %f40;
	mul.f32 	%f41, %f15, %f39;
	fma.rn.f32 	%f43, %f2, %f37, %f41;
	sub.f32 	%f42, %f46, %f43;
	add.s64 	%rd26, %rd24, %rd20;
	st.global.f32 	[%rd26], %f42;
	add.s32 	%r46, %r46, 4;
	add.s32 	%r45, %r45, %r22;
	setp.ne.s32 	%p15, %r46, 0;
	@%p15 bra 	$L__BB1_14;
$L__BB1_15:
	ret;

}


// ===== COMPILED SASS (sm_100) =====

	.target	sm_100

	.elftype	@"ET_EXEC"


//--------------------- .note.nv.tkinfo           --------------------------
	.section	.note.nv.tkinfo,"",@"SHT_NOTE"
	.sectionflags	@"SHF_NOTE_NV_TKINFO"
	.tkinfo
        /*0018*/ 	.word	0x00000002
        /*0030*/ 	.string	""
        /*0030*/ 	.string	"ptxas"
        /*0030*/ 	.string	"Cuda compilation tools, release 13.0, V13.0.88"
        /*0030*/ 	.string	"Build cuda_13.0.r13.0/compiler.36424714_0"
        /*0030*/ 	.string	"-arch sm_100 -m 64 "



//--------------------- .note.nv.cuinfo           --------------------------
	.section	.note.nv.cuinfo,"",@"SHT_NOTE"
	.sectionflags	@"SHF_NOTE_NV_CUINFO"
        /*0018*/ 	.short	0x0002
        /*001a*/ 	.short	0x0064
        /*001c*/ 	.short	0x0082
	.zero		2


//--------------------- .nv.info                  --------------------------
	.section	.nv.info,"",@"SHT_CUDA_INFO"
	.align	4


	//----- nvinfo : EIATTR_REGCOUNT
	.align		4
        /*0000*/ 	.byte	0x04, 0x2f
        /*0002*/ 	.short	(.L_1 - .L_0)
	.align		4
.L_0:
        /*0004*/ 	.word	index@(apo_batch_f32)
        /*0008*/ 	.word	0x00000020


	//----- nvinfo : EIATTR_FRAME_SIZE
	.align		4
.L_1:
        /*000c*/ 	.byte	0x04, 0x11
        /*000e*/ 	.short	(.L_3 - .L_2)
	.align		4
.L_2:
        /*0010*/ 	.word	index@(apo_batch_f32)
        /*0014*/ 	.word	0x00000000


	//----- nvinfo : EIATTR_REGCOUNT
	.align		4
.L_3:
        /*0018*/ 	.byte	0x04, 0x2f
        /*001a*/ 	.short	(.L_5 - .L_4)
	.align		4
.L_4:
        /*001c*/ 	.word	index@(apo_many_series_one_param_f32)
        /*0020*/ 	.word	0x00000020


	//----- nvinfo : EIATTR_FRAME_SIZE
	.align		4
.L_5:
        /*0024*/ 	.byte	0x04, 0x11
        /*0026*/ 	.short	(.L_7 - .L_6)
	.align		4
.L_6:
        /*0028*/ 	.word	index@(apo_many_series_one_param_f32)
        /*002c*/ 	.word	0x00000000


	//----- nvinfo : EIATTR_MIN_STACK_SIZE
	.align		4
.L_7:
        /*0030*/ 	.byte	0x04, 0x12
        /*0032*/ 	.short	(.L_9 - .L_8)
	.align		4
.L_8:
        /*0034*/ 	.word	index@(apo_many_series_one_param_f32)
        /*0038*/ 	.word	0x00000000


	//----- nvinfo : EIATTR_MIN_STACK_SIZE
	.align		4
.L_9:
        /*003c*/ 	.byte	0x04, 0x12
        /*003e*/ 	.short	(.L_11 - .L_10)
	.align		4
.L_10:
        /*0040*/ 	.word	index@(apo_batch_f32)
        /*0044*/ 	.word	0x00000000
.L_11:


//--------------------- .nv.compat                --------------------------
	.section	.nv.compat,"",@"SHT_CUDA_COMPAT_INFO"
	.align	4
        /*0000*/ 	.byte	0x02, 0x09, 0x00, 0x00, 0x02, 0x02, 0x01, 0x00, 0x02, 0x05, 0x05, 0x00, 0x03, 0x07, 0x01, 0x01
        /*0010*/ 	.byte	0x02, 0x03, 0x00, 0x00, 0x02, 0x06, 0x01, 0x00, 0x04, 0x0b, 0x08, 0x00, 0x09, 0x00, 0x00, 0x00
        /*0020*/ 	.byte	0x00, 0x00, 0x00, 0x00


//--------------------- .nv.info.apo_many_series_one_param_f32 --------------------------
	.section	.nv.info.apo_many_series_one_param_f32,"",@"SHT_CUDA_INFO"
	.sectionflags	@""
	.align	4


	//----- nvinfo : EIATTR_CUDA_API_VERSION
	.align		4
        /*0000*/ 	.byte	0x04, 0x37
        /*0002*/ 	.short	(.L_13 - .L_12)
.L_12:
        /*0004*/ 	.word	0x00000082


	//----- nvinfo : EIATTR_KPARAM_INFO
	.align		4
.L_13:
        /*0008*/ 	.byte	0x04, 0x17
        /*000a*/ 	.short	(.L_15 - .L_14)
.L_14:
        /*000c*/ 	.word	0x00000000
        /*0010*/ 	.short	0x0008
        /*0012*/ 	.short	0x0028
        /*0014*/ 	.byte	0x00, 0xf5, 0x21, 0x00


	//----- nvinfo : EIATTR_KPARAM_INFO
	.align		4
.L_15:
        /*0018*/ 	.byte	0x04, 0x17
        /*001a*/ 	.short	(.L_17 - .L_16)
.L_16:
        /*001c*/ 	.word	0x00000000
        /*0020*/ 	.short	0x0007
        /*0022*/ 	.short	0x0024
        /*0024*/ 	.byte	0x00, 0xf0, 0x11, 0x00


	//----- nvinfo : EIATTR_KPARAM_INFO
	.align		4
.L_17:
        /*0028*/ 	.byte	0x04, 0x17
        /*002a*/ 	.short	(.L_19 - .L_18)
.L_18:
        /*002c*/ 	.word	0x00000000
        /*0030*/ 	.short	0x0006
        /*0032*/ 	.short	0x0020
        /*0034*/ 	.byte	0x00, 0xf0, 0x11, 0x00


	//----- nvinfo : EIATTR_KPARAM_INFO
	.align		4
.L_19:
        /*0038*/ 	.byte	0x04, 0x17
        /*003a*/ 	.short	(.L_21 - .L_20)
.L_20:
        /*003c*/ 	.word	0x00000000
        /*0040*/ 	.short	0x0005
        /*0042*/ 	.short	0x001c
        /*0044*/ 	.byte	0x00, 0xf0, 0x11, 0x00


	//----- nvinfo : EIATTR_KPARAM_INFO
	.align		4
.L_21:
        /*0048*/ 	.byte	0x04, 0x17
        /*004a*/ 	.short	(.L_23 - .L_22)
.L_22:
        /*004c*/ 	.word	0x00000000
        /*0050*/ 	.short	0x0004
        /*0052*/ 	.short	0x0018
        /*0054*/ 	.byte	0x00, 0xf0, 0x11, 0x00


	//----- nvinfo : EIATTR_KPARAM_INFO
	.align		4
.L_23:
        /*0058*/ 	.byte	0x04, 0x17
        /*005a*/ 	.short	(.L_25 - .L_24)
.L_24:
        /*005c*/ 	.word	0x00000000
        /*0060*/ 	.short	0x0003
        /*0062*/ 	.short	0x0014
        /*0064*/ 	.byte	0x00, 0xf0, 0x11, 0x00


	//----- nvinfo : EIATTR_KPARAM_INFO
	.align		4
.L_25:
        /*0068*/ 	.byte	0x04, 0x17
        /*006a*/ 	.short	(.L_27 - .L_26)
.L_26:
        /*006c*/ 	.word	0x00000000
        /*0070*/ 	.short	0x0002
        /*0072*/ 	.short	0x0010
        /*0074*/ 	.byte	0x00, 0xf0, 0x11, 0x00


	//----- nvinfo : EIATTR_KPARAM_INFO
	.align		4
.L_27:
        /*0078*/ 	.byte	0x04, 0x17
        /*007a*/ 	.short	(.L_29 - .L_28)
.L_28:
        /*007c*/ 	.word	0x00000000
        /*0080*/ 	.short	0x0001
        /*0082*/ 	.short	0x0008
        /*0084*/ 	.byte	0x00, 0xf5, 0x21, 0x00


	//----- nvinfo : EIATTR_KPARAM_INFO
	.align		4
.L_29:
        /*0088*/ 	.byte	0x04, 0x17
        /*008a*/ 	.short	(.L_31 - .L_30)
.L_30:
        /*008c*/ 	.word	0x00000000
        /*0090*/ 	.short	0x0000
        /*0092*/ 	.short	0x0000
        /*0094*/ 	.byte	0x00, 0xf5, 0x21, 0x00


	//----- nvinfo : EIATTR_SPARSE_MMA_MASK
	.align		4
.L_31:
        /*0098*/ 	.byte	0x03, 0x50
        /*009a*/ 	.short	0x0000


	//----- nvinfo : EIATTR_MAXREG_COUNT
	.align		4
        /*009c*/ 	.byte	0x03, 0x1b
        /*009e*/ 	.short	0x00ff


	//----- nvinfo : EIATTR_MERCURY_ISA_VERSION
	.align		4
        /*00a0*/ 	.byte	0x03, 0x5f
        /*00a2*/ 	.short	0x0101


	//----- nvinfo : EIATTR_VRC_CTA_INIT_COUNT
	.align		4
        /*00a4*/ 	.byte	0x02, 0x4a
	.zero		1
	.zero		1


	//----- nvinfo : EIATTR_EXIT_INSTR_OFFSETS
	.align		4
        /*00a8*/ 	.byte	0x04, 0x1c
        /*00aa*/ 	.short	(.L_33 - .L_32)


	//   ....[0]....
.L_32:
        /*00ac*/ 	.word	0x00000050


	//   ....[1]....
        /*00b0*/ 	.word	0x000000b0


	//   ....[2]....
        /*00b4*/ 	.word	0x00000120


	//   ....[3]....
        /*00b8*/ 	.word	0x00000220


	//   ....[4]....
        /*00bc*/ 	.word	0x00000290


	//   ....[5]....
        /*00c0*/ 	.word	0x000004c0


	//   ....[6]....
        /*00c4*/ 	.word	0x000013d0


	//   ....[7]....
        /*00c8*/ 	.word	0x00001660


	//----- nvinfo : EIATTR_CRS_STACK_SIZE
	.align		4
.L_33:
        /*00cc*/ 	.byte	0x04, 0x1e
        /*00ce*/ 	.short	(.L_35 - .L_34)
.L_34:
        /*00d0*/ 	.word	0x00000000


	//----- nvinfo : EIATTR_CBANK_PARAM_SIZE
	.align		4
.L_35:
        /*00d4*/ 	.byte	0x03, 0x19
        /*00d6*/ 	.short	0x0030


	//----- nvinfo : EIATTR_PARAM_CBANK
	.align		4
        /*00d8*/ 	.byte	0x04, 0x0a
        /*00da*/ 	.short	(.L_37 - .L_36)
	.align		4
.L_36:
        /*00dc*/ 	.word	index@(.nv.constant0.apo_many_series_one_param_f32)
        /*00e0*/ 	.short	0x0380
        /*00e2*/ 	.short	0x0030


	//----- nvinfo : EIATTR_SW_WAR
	.align		4
.L_37:
        /*00e4*/ 	.byte	0x04, 0x36
        /*00e6*/ 	.short	(.L_39 - .L_38)
.L_38:
        /*00e8*/ 	.word	0x00000008
.L_39:


//--------------------- .nv.info.apo_batch_f32    --------------------------
	.section	.nv.info.apo_batch_f32,"",@"SHT_CUDA_INFO"
	.sectionflags	@""
	.align	4


	//----- nvinfo : EIATTR_CUDA_API_VERSION
	.align		4
        /*0000*/ 	.byte	0x04, 0x37
        /*0002*/ 	.short	(.L_41 - .L_40)
.L_40:
        /*0004*/ 	.word	0x00000082


	//----- nvinfo : EIATTR_KPARAM_INFO
	.align		4
.L_41:
        /*0008*/ 	.byte	0x04, 0x17
        /*000a*/ 	.short	(.L_43 - .L_42)
.L_42:
        /*000c*/ 	.word	0x00000000
        /*0010*/ 	.short	0x0008
        /*0012*/ 	.short	0x0038
        /*0014*/ 	.byte	0x00, 0xf5, 0x21, 0x00


	//----- nvinfo : EIATTR_KPARAM_INFO
	.align		4
.L_43:
        /*0018*/ 	.byte	0x04, 0x17
        /*001a*/ 	.short	(.L_45 - .L_44)
.L_44:
        /*001c*/ 	.word	0x00000000
        /*0020*/ 	.short	0x0007
        /*0022*/ 	.short	0x0030
        /*0024*/ 	.byte	0x00, 0xf0, 0x11, 0x00


	//----- nvinfo : EIATTR_KPARAM_INFO
	.align		4
.L_45:
        /*0028*/ 	.byte	0x04, 0x17
        /*002a*/ 	.short	(.L_47 - .L_46)
.L_46:
        /*002c*/ 	.word	0x00000000
        /*0030*/ 	.short	0x0006
        /*0032*/ 	.short	0x002c
        /*0034*/ 	.byte	0x00, 0xf0, 0x11, 0x00


	//----- nvinfo : EIATTR_KPARAM_INFO
	.align		4
.L_47:
        /*0038*/ 	.byte	0x04, 0x17
        /*003a*/ 	.short	(.L_49 - .L_48)
.L_48:
        /*003c*/ 	.word	0x00000000
        /*0040*/ 	.short	0x0005
        /*0042*/ 	.short	0x0028
        /*0044*/ 	.byte	0x00, 0xf0, 0x11, 0x00


	//----- nvinfo : EIATTR_KPARAM_INFO
	.align		4
.L_49:
        /*0048*/ 	.byte	0x04, 0x17
        /*004a*/ 	.short	(.L_51 - .L_50)
.L_50:
        /*004c*/ 	.word	0x00000000
        /*0050*/ 	.short	0x0004
        /*0052*/ 	.short	0x0020
        /*0054*/ 	.byte	0x00, 0xf5, 0x21, 0x00


	//----- nvinfo : EIATTR_KPARAM_INFO
	.align		4
.L_51:
        /*0058*/ 	.byte	0x04, 0x17
        /*005a*/ 	.short	(.L_53 - .L_52)
.L_52:
        /*005c*/ 	.word	0x00000000
        /*0060*/ 	.short	0x0003
        /*0062*/ 	.short	0x0018
        /*0064*/ 	.byte	0x00, 0xf5, 0x21, 0x00


	//----- nvinfo : EIATTR_KPARAM_INFO
	.align		4
.L_53:
        /*0068*/ 	.byte	0x04, 0x17
        /*006a*/ 	.short	(.L_55 - .L_54)
.L_54:
        /*006c*/ 	.word	0x00000000
        /*0070*/ 	.short	0x0002
        /*0072*/ 	.short	0x0010
        /*0074*/ 	.byte	0x00, 0xf5, 0x21, 0x00


	//----- nvinfo : EIATTR_KPARAM_INFO
	.align		4
.L_55:
        /*0078*/ 	.byte	0x04, 0x17
        /*007a*/ 	.short	(.L_57 - .L_56)
.L_56:
        /*007c*/ 	.word	0x00000000
        /*0080*/ 	.short	0x0001
        /*0082*/ 	.short	0x0008
        /*0084*/ 	.byte	0x00, 0xf5, 0x21, 0x00


	//----- nvinfo : EIATTR_KPARAM_INFO
	.align		4
.L_57:
        /*0088*/ 	.byte	0x04, 0x17
        /*008a*/ 	.short	(.L_59 - .L_58)
.L_58:
        /*008c*/ 	.word	0x00000000
        /*0090*/ 	.short	0x0000
        /*0092*/ 	.short	0x0000
        /*0094*/ 	.byte	0x00, 0xf5, 0x21, 0x00


	//----- nvinfo : EIATTR_SPARSE_MMA_MASK
	.align		4
.L_59:
        /*0098*/ 	.byte	0x03, 0x50
        /*009a*/ 	.short	0x0000


	//----- nvinfo : EIATTR_MAXREG_COUNT
	.align		4
        /*009c*/ 	.byte	0x03, 0x1b
        /*009e*/ 	.short	0x00ff


	//----- nvinfo : EIATTR_MERCURY_ISA_VERSION
	.align		4
        /*00a0*/ 	.byte	0x03, 0x5f
        /*00a2*/ 	.short	0x0101


	//----- nvinfo : EIATTR_COOP_GROUP_MASK_REGIDS
	.align		4
        /*00a4*/ 	.byte	0x04, 0x29
        /*00a6*/ 	.short	(.L_61 - .L_60)


	//   ....[0]....
.L_60:
        /*00a8*/ 	.word	0xffffffff


	//   ....[1]....
        /*00ac*/ 	.word	0xffffffff


	//   ....[2]....
        /*00b0*/ 	.word	0xffffffff


	//   ....[3]....
        /*00b4*/ 	.word	0xffffffff


	//   ....[4]....
        /*00b8*/ 	.word	0xffffffff


	//   ....[5]....
        /*00bc*/ 	.word	0xffffffff


	//   ....[6]....
        /*00c0*/ 	.word	0xffffffff


	//   ....[7]....
        /*00c4*/ 	.word	0xffffffff


	//   ....[8]....
        /*00c8*/ 	.word	0xffffffff


	//   ....[9]....
        /*00cc*/ 	.word	0xffffffff


	//   ....[10]....
        /*00d0*/ 	.word	0xffffffff


	//   ....[11]....
        /*00d4*/ 	.word	0xffffffff


	//   ....[12]....
        /*00d8*/ 	.word	0xffffffff


	//   ....[13]....
        /*00dc*/ 	.word	0xffffffff


	//   ....[14]....
        /*00e0*/ 	.word	0xffffffff


	//   ....[15]....
        /*00e4*/ 	.word	0xffffffff


	//   ....[16]....
        /*00e8*/ 	.word	0xffffffff


	//   ....[17]....
        /*00ec*/ 	.word	0xffffffff


	//   ....[18]....
        /*00f0*/ 	.word	0xffffffff


	//   ....[19]....
        /*00f4*/ 	.word	0xffffffff


	//   ....[20]....
        /*00f8*/ 	.word	0xffffffff


	//   ....[21]....
        /*00fc*/ 	.word	0xffffffff


	//----- nvinfo : EIATTR_COOP_GROUP_INSTR_OFFSETS
	.align		4
.L_61:
        /*0100*/ 	.byte	0x04, 0x28
        /*0102*/ 	.short	(.L_63 - .L_62)


	//   ....[0]....
.L_62:
        /*0104*/ 	.word	0x000010e0


	//   ....[1]....
        /*0108*/ 	.word	0x00001150


	//   ....[2]....
        /*010c*/ 	.word	0x00001160


	//   ....[3]....
        /*0110*/ 	.word	0x00001170


	//   ....[4]....
        /*0114*/ 	.word	0x000011d0


	//   ....[5]....
        /*0118*/ 	.word	0x000011f0


	//   ....[6]....
        /*011c*/ 	.word	0x00001200


	//   ....[7]....
        /*0120*/ 	.word	0x00001210


	//   ....[8]....
        /*0124*/ 	.word	0x00001240


	//   ....[9]....
        /*0128*/ 	.word	0x00001290


	//   ....[10]....
        /*012c*/ 	.word	0x000012b0


	//   ....[11]....
        /*0130*/ 	.word	0x000012c0


	//   ....[12]....
        /*0134*/ 	.word	0x000012e0


	//   ....[13]....
        /*0138*/ 	.word	0x00001340


	//   ....[14]....
        /*013c*/ 	.word	0x00001360


	//   ....[15]....
        /*0140*/ 	.word	0x00001370


	//   ....[16]....
        /*0144*/ 	.word	0x000013e0


	//   ....[17]....
        /*0148*/ 	.word	0x00001410


	//   ....[18]....
        /*014c*/ 	.word	0x00001420


	//   ....[19]....
        /*0150*/ 	.word	0x00001430


	//   ....[20]....
        /*0154*/ 	.word	0x00001560


	//   ....[21]....
        /*0158*/ 	.word	0x00001570


	//----- nvinfo : EIATTR_VRC_CTA_INIT_COUNT
	.align		4
.L_63:
        /*015c*/ 	.byte	0x02, 0x4a
	.zero		1
	.zero		1


	//----- nvinfo : EIATTR_EXIT_INSTR_OFFSETS
	.align		4
        /*0160*/ 	.byte	0x04, 0x1c
        /*0162*/ 	.short	(.L_65 - .L_64)


	//   ....[0]....
.L_64:
        /*0164*/ 	.word	0x00000060


	//   ....[1]....
        /*0168*/ 	.word	0x00000130


	//   ....[2]....
        /*016c*/ 	.word	0x00000330


	//   ....[3]....
        /*0170*/ 	.word	0x000003c0


	//   ....[4]....
        /*0174*/ 	.word	0x00000960


	//   ....[5]....
        /*0178*/ 	.word	0x00000bf0


	//   ....[6]....
        /*017c*/ 	.word	0x00000da0


	//   ....[7]....
        /*0180*/ 	.word	0x00000e90


	//   ....[8]....
        /*0184*/ 	.word	0x00000eb0


	//   ....[9]....
        /*0188*/ 	.word	0x00000f60


	//   ....[10]....
        /*018c*/ 	.word	0x000015a0


	//----- nvinfo : EIATTR_CRS_STACK_SIZE
	.align		4
.L_65:
        /*0190*/ 	.byte	0x04, 0x1e
        /*0192*/ 	.short	(.L_67 - .L_66)
.L_66:
        /*0194*/ 	.word	0x00000000


	//----- nvinfo : EIATTR_CBANK_PARAM_SIZE
	.align		4
.L_67:
        /*0198*/ 	.byte	0x03, 0x19
        /*019a*/ 	.short	0x0040


	//----- nvinfo : EIATTR_PARAM_CBANK
	.align		4
        /*019c*/ 	.byte	0x04, 0x0a
        /*019e*/ 	.short	(.L_69 - .L_68)
	.align		4
.L_68:
        /*01a0*/ 	.word	index@(.nv.constant0.apo_batch_f32)
        /*01a4*/ 	.short	0x0380
        /*01a6*/ 	.short	0x0040


	//----- nvinfo : EIATTR_SW_WAR
	.align		4
.L_69:
        /*01a8*/ 	.byte	0x04, 0x36
        /*01aa*/ 	.short	(.L_71 - .L_70)
.L_70:
        /*01ac*/ 	.word	0x00000008
.L_71:


//--------------------- .nv.callgraph             --------------------------
	.section	.nv.callgraph,"",@"SHT_CUDA_CALLGRAPH"
	.align	4
	.sectionentsize	8
	.align		4
        /*0000*/ 	.word	0x00000000
	.align		4
        /*0004*/ 	.word	0xffffffff
	.align		4
        /*0008*/ 	.word	0x00000000
	.align		4
        /*000c*/ 	.word	0xfffffffe
	.align		4
        /*0010*/ 	.word	0x00000000
	.align		4
        /*0014*/ 	.word	0xfffffffd
	.align		4
        /*0018*/ 	.word	0x00000000
	.align		4
        /*001c*/ 	.word	0xfffffffc


//--------------------- .text.apo_many_series_one_param_f32 --------------------------
	.section	.text.apo_many_series_one_param_f32,"ax",@progbits
	.align	128
        .global         apo_many_series_one_param_f32
        .type           apo_many_series_one_param_f32,@function
        .size           apo_many_series_one_param_f32,(.L_x_20 - apo_many_series_one_param_f32)
        .other          apo_many_series_one_param_f32,@"STO_CUDA_ENTRY STV_DEFAULT"
apo_many_series_one_param_f32:
.text.apo_many_series_one_param_f32:
[----:B------:R-:W-:Y:S01]  /*0000*/  LDC R1, c[0x0][0x37c] ;  /* 0x0000df00ff017b82 */ /* 0x000fe20000000800 */
[----:B------:R-:W0:Y:S07]  /*0010*/  S2R R27, SR_CTAID.X ;  /* 0x00000000001b7919 */ /* 0x000e2e0000002500 */
[----:B------:R-:W1:Y:S02]  /*0020*/  LDC.64 R6, c[0x0][0x3a0] ;  /* 0x0000e800ff067b82 */ /* 0x000e640000000a00 */
[----:B-1----:R-:W-:-:S04]  /*0030*/  ISETP.GE.AND P0, PT, R7, 0x1, PT ;  /* 0x000000010700780c */ /* 0x002fc80003f06270 */
[----:B0-----:R-:W-:-:S13]  /*0040*/  ISETP.GE.OR P0, PT, R27, R6, !P0 ;  /* 0x000000061b00720c */ /* 0x001fda0004706670 */
[----:B------:R-:W-:Y:S05]  /*0050*/  @P0 EXIT ;  /* 0x000000000000094d */ /* 0x000fea0003800000 */
[----:B------:R-:W0:Y:S01]  /*0060*/  LDC R2, c[0x0][0x398] ;  /* 0x0000e600ff027b82 */ /* 0x000e220000000800 */
[----:B------:R-:W0:Y:S02]  /*0070*/  LDCU UR4, c[0x0][0x390] ;  /* 0x00007200ff0477ac */ /* 0x000e240008000800 */
[----:B0-----:R-:W-:-:S04]  /*0080*/  VIMNMX R0, PT, PT, R2, UR4, PT ;  /* 0x0000000402007c48 */ /* 0x001fc8000bfe0100 */
[----:B------:R-:W-:-:S04]  /*0090*/  ISETP.GE.AND P0, PT, R0, 0x1, PT ;  /* 0x000000010000780c */ /* 0x000fc80003f06270 */
[----:B------:R-:W-:-:S13]  /*00a0*/  ISETP.LE.OR P0, PT, R2, UR4, !P0 ;  /* 0x0000000402007c0c */ /* 0x000fda000c703670 */
[----:B------:R-:W-:Y:S05]  /*00b0*/  @P0 EXIT ;  /* 0x000000000000094d */ /* 0x000fea0003800000 */
[----:B------:R-:W0:Y:S01]  /*00c0*/  LDC.64 R2, c[0x0][0x388] ;  /* 0x0000e200ff027b82 */ /* 0x000e220000000a00 */
[----:B------:R-:W1:Y:S01]  /*00d0*/  LDCU.64 UR4, c[0x0][0x358] ;  /* 0x00006b00ff0477ac */ /* 0x000e620008000a00 */
[----:B0-----:R-:W-:-:S06]  /*00e0*/  IMAD.WIDE.U32 R2, R27, 0x4, R2 ;  /* 0x000000041b027825 */ /* 0x001fcc00078e0002 */
[----:B-1----:R-:W2:Y:S02]  /*00f0*/  LDG.E.CONSTANT R2, desc[UR4][R2.64] ;  /* 0x0000000402027981 */ /* 0x002ea4000c1e9900 */
[----:B--2---:R-:W-:-:S04]  /*0100*/  VIMNMX R8, PT, PT, RZ, R2, !PT ;  /* 0x00000002ff087248 */ /* 0x004fc80007fe0100 */
[----:B------:R-:W-:-:S13]  /*0110*/  ISETP.GE.U32.AND P0, PT, R8, R7, PT ;  /* 0x000000070800720c */ /* 0x000fda0003f06070 */
[----:B------:R-:W-:Y:S05]  /*0120*/  @P0 EXIT ;  /* 0x000000000000094d */ /* 0x000fea0003800000 */
[----:B------:R-:W0:Y:S01]  /*0130*/  S2R R9, SR_TID.X ;  /* 0x0000000000097919 */ /* 0x000e220000002100 */
[----:B------:R-:W-:Y:S01]  /*0140*/  BSSY.RECONVERGENT B0, `(.L_x_0) ;  /* 0x000000d000007945 */ /* 0x000fe20003800200 */
[----:B0-----:R-:W-:Y:S02]  /*0150*/  ISETP.GT.AND P1, PT, R2, R9, PT ;  /* 0x000000090200720c */ /* 0x001fe40003f24270 */
[----:B------:R-:W-:-:S11]  /*0160*/  ISETP.NE.AND P0, PT, R9, RZ, PT ;  /* 0x000000ff0900720c */ /* 0x000fd60003f05270 */
[----:B------:R-:W-:Y:S05]  /*0170*/  @!P1 BRA `(.L_x_1) ;  /* 0x0000000000249947 */ /* 0x000fea0003800000 */
[----:B------:R-:W0:Y:S01]  /*0180*/  LDC R0, c[0x0][0x360] ;  /* 0x0000d800ff007b82 */ /* 0x000e220000000800 */
[----:B------:R-:W-:-:S07]  /*0190*/  MOV R11, 0x7fc00000 ;  /* 0x7fc00000000b7802 */ /* 0x000fce0000000f00 */
[----:B------:R-:W1:Y:S02]  /*01a0*/  LDC.64 R4, c[0x0][0x3a8] ;  /* 0x0000ea00ff047b82 */ /* 0x000e640000000a00 */
.L_x_2:
[----:B--2---:R-:W-:Y:S01]  /*01b0*/  IMAD R3, R9, R6, R27 ;  /* 0x0000000609037224 */ /* 0x004fe200078e021b */
[----:B0-----:R-:W-:-:S03]  /*01c0*/  IADD3 R9, PT, PT, R0, R9, RZ ;  /* 0x0000000900097210 */ /* 0x001fc60007ffe0ff */
[----:B-1----:R-:W-:Y:S01]  /*01d0*/  IMAD.WIDE R2, R3, 0x4, R4 ;  /* 0x0000000403027825 */ /* 0x002fe200078e0204 */
[----:B------:R-:W-:-:S04]  /*01e0*/  ISETP.GE.AND P1, PT, R9, R8, PT ;  /* 0x000000080900720c */ /* 0x000fc80003f26270 */
[----:B------:R2:W-:Y:S09]  /*01f0*/  STG.E desc[UR4][R2.64], R11 ;  /* 0x0000000b02007986 */ /* 0x0005f2000c101904 */
[----:B------:R-:W-:Y:S05]  /*0200*/  @!P1 BRA `(.L_x_2) ;  /* 0xfffffffc00e89947 */ /* 0x000fea000383ffff */
.L_x_1:
[----:B------:R-:W-:Y:S05]  /*0210*/  BSYNC.RECONVERGENT B0 ;  /* 0x0000000000007941 */ /* 0x000fea0003800200 */
.L_x_0:
[----:B------:R-:W-:Y:S05]  /*0220*/  @P0 EXIT ;  /* 0x000000000000094d */ /* 0x000fea0003800000 */
[----:B------:R-:W2:Y:S01]  /*0230*/  LDC.64 R12, c[0x0][0x3a8] ;  /* 0x0000ea00ff0c7b82 */ /* 0x000ea20000000a00 */
[C---:B------:R-:W-:Y:S01]  /*0240*/  IADD3 R4, PT, PT, R8.reuse, 0x1, RZ ;  /* 0x0000000108047810 */ /* 0x040fe20007ffe0ff */
[----:B------:R-:W-:-:S03]  /*0250*/  IMAD R17, R8, R6, R27 ;  /* 0x0000000608117224 */ /* 0x000fc600078e021b */
[----:B------:R-:W-:Y:S01]  /*0260*/  ISETP.GE.U32.AND P0, PT, R4, R7, PT ;  /* 0x000000070400720c */ /* 0x000fe20003f06070 */
[----:B--2---:R-:W-:-:S05]  /*0270*/  IMAD.WIDE.U32 R2, R17, 0x4, R12 ;  /* 0x0000000411027825 */ /* 0x004fca00078e000c */
[----:B------:R0:W-:Y:S07]  /*0280*/  STG.E desc[UR4][R2.64], RZ ;  /* 0x000000ff02007986 */ /* 0x0001ee000c101904 */
[----:B------:R-:W-:Y:S05]  /*0290*/  @P0 EXIT ;  /* 0x000000000000094d */ /* 0x000fea0003800000 */
[----:B------:R-:W1:Y:S08]  /*02a0*/  LDC.64 R14, c[0x0][0x380] ;  /* 0x0000e000ff0e7b82 */ /* 0x000e700000000a00 */
[----:B------:R-:W2:Y:S08]  /*02b0*/  LDC R0, c[0x0][0x394] ;  /* 0x0000e500ff007b82 */ /* 0x000eb00000000800 */
[----:B0-----:R-:W0:Y:S01]  /*02c0*/  LDC R2, c[0x0][0x39c] ;  /* 0x0000e700ff027b82 */ /* 0x001e220000000800 */
[----:B-1----:R-:W-:-:S05]  /*02d0*/  IMAD.WIDE.U32 R16, R17, 0x4, R14 ;  /* 0x0000000411107825 */ /* 0x002fca00078e000e */
[----:B------:R-:W3:Y:S01]  /*02e0*/  LDG.E.CONSTANT R11, desc[UR4][R16.64] ;  /* 0x00000004100b7981 */ /* 0x000ee2000c1e9900 */
[----:B------:R-:W-:Y:S02]  /*02f0*/  LOP3.LUT R10, RZ, R8, RZ, 0x33, !PT ;  /* 0x00000008ff0a7212 */ /* 0x000fe400078e33ff */
[----:B------:R-:W-:Y:S01]  /*0300*/  MOV R18, R4 ;  /* 0x0000000400127202 */ /* 0x000fe20000000f00 */
[----:B--2---:R-:W-:Y:S01]  /*0310*/  FADD R3, -R0, 1 ;  /* 0x3f80000000037421 */ /* 0x004fe20000000100 */
[----:B------:R-:W-:-:S04]  /*0320*/  IADD3 R10, PT, PT, R10, R7, RZ ;  /* 0x000000070a0a7210 */ /* 0x000fc80007ffe0ff */
[----:B------:R-:W-:Y:S01]  /*0330*/  LOP3.LUT P0, R5, R10, 0x3, RZ, 0xc0, !PT ;  /* 0x000000030a057812 */ /* 0x000fe2000780c0ff */
[----:B0-----:R-:W-:Y:S01]  /*0340*/  FADD R4, -R2, 1 ;  /* 0x3f80000002047421 */ /* 0x001fe20000000100 */
[----:B---3--:R-:W-:-:S11]  /*0350*/  MOV R10, R11 ;  /* 0x0000000b000a7202 */ /* 0x008fd60000000f00 */
[----:B------:R-:W-:Y:S05]  /*0360*/  @!P0 BRA `(.L_x_3) ;  /* 0x00000000004c8947 */ /* 0x000fea0003800000 */
[----:B------:R-:W-:Y:S01]  /*0370*/  IMAD R9, R18, R6, R27 ;  /* 0x0000000612097224 */ /* 0x000fe200078e021b */
[----:B------:R-:W-:Y:S02]  /*0380*/  IADD3 R5, PT, PT, -R5, RZ, RZ ;  /* 0x000000ff05057210 */ /* 0x000fe40007ffe1ff */
[----:B------:R-:W-:Y:S02]  /*0390*/  MOV R20, R8 ;  /* 0x0000000800147202 */ /* 0x000fe40000000f00 */
[----:B------:R-:W-:-:S07]  /*03a0*/  MOV R10, R11 ;  /* 0x0000000b000a7202 */ /* 0x000fce0000000f00 */
.L_x_4:
[----:B------:R-:W-:-:S06]  /*03b0*/  IMAD.WIDE R16, R9, 0x4, R14 ;  /* 0x0000000409107825 */ /* 0x000fcc00078e020e */
[----:B------:R-:W2:Y:S01]  /*03c0*/  LDG.E.CONSTANT R17, desc[UR4][R16.64] ;  /* 0x0000000410117981 */ /* 0x000ea2000c1e9900 */
[----:B------:R-:W-:Y:S02]  /*03d0*/  IADD3 R5, PT, PT, R5, 0x1, RZ ;  /* 0x0000000105057810 */ /* 0x000fe40007ffe0ff */
[----:B------:R-:W-:Y:S02]  /*03e0*/  IADD3 R20, PT, PT, R20, 0x1, RZ ;  /* 0x0000000114147810 */ /* 0x000fe40007ffe0ff */
[----:B------:R-:W-:Y:S01]  /*03f0*/  ISETP.NE.AND P0, PT, R5, RZ, PT ;  /* 0x000000ff0500720c */ /* 0x000fe20003f05270 */
[C---:B0-2---:R-:W-:Y:S01]  /*0400*/  FMUL R19, R17.reuse, R0 ;  /* 0x0000000011137220 */ /* 0x045fe20000400000 */
[----:B------:R-:W-:-:S03]  /*0410*/  FMUL R18, R17, R2 ;  /* 0x0000000211127220 */ /* 0x000fc60000400000 */
[----:B------:R-:W-:Y:S01]  /*0420*/  FFMA R10, R10, R3, R19 ;  /* 0x000000030a0a7223 */ /* 0x000fe20000000013 */
[----:B------:R-:W-:Y:S01]  /*0430*/  FFMA R11, R11, R4, R18 ;  /* 0x000000040b0b7223 */ /* 0x000fe20000000012 */
[C---:B------:R-:W-:Y:S01]  /*0440*/  IMAD.WIDE R18, R9.reuse, 0x4, R12 ;  /* 0x0000000409127825 */ /* 0x040fe200078e020c */
[----:B------:R-:W-:-:S03]  /*0450*/  IADD3 R9, PT, PT, R9, R6, RZ ;  /* 0x0000000609097210 */ /* 0x000fc60007ffe0ff */
[----:B------:R-:W-:-:S05]  /*0460*/  FADD R21, R10, -R11 ;  /* 0x8000000b0a157221 */ /* 0x000fca0000000000 */
[----:B------:R0:W-:Y:S01]  /*0470*/  STG.E desc[UR4][R18.64], R21 ;  /* 0x0000001512007986 */ /* 0x0001e2000c101904 */
[----:B------:R-:W-:Y:S05]  /*0480*/  @P0 BRA `(.L_x_4) ;  /* 0xfffffffc00c80947 */ /* 0x000fea000383ffff */
[----:B0-----:R-:W-:-:S07]  /*0490*/  IADD3 R18, PT, PT, R20, 0x1, RZ ;  /* 0x0000000114127810 */ /* 0x001fce0007ffe0ff */
.L_x_3:
[----:B------:R-:W-:-:S04]  /*04a0*/  IADD3 R8, PT, PT, -R8, -0x2, R7 ;  /* 0xfffffffe08087810 */ /* 0x000fc80007ffe107 */
[----:B------:R-:W-:-:S13]  /*04b0*/  ISETP.GE.U32.AND P0, PT, R8, 0x3, PT ;  /* 0x000000030800780c */ /* 0x000fda0003f06070 */
[----:B------:R-:W-:Y:S05]  /*04c0*/  @!P0 EXIT ;  /* 0x000000000000894d */ /* 0x000fea0003800000 */
[C---:B------:R-:W-:Y:S01]  /*04d0*/  IADD3 R8, PT, PT, R18.reuse, -R7, RZ ;  /* 0x8000000712087210 */ /* 0x040fe20007ffe0ff */
[----:B------:R-:W-:-:S03]  /*04e0*/  IMAD R27, R18, R6, R27 ;  /* 0x00000006121b7224 */ /* 0x000fc600078e021b */
[----:B------:R-:W-:-:S13]  /*04f0*/  ISETP.GE.AND P0, PT, R8, RZ, PT ;  /* 0x000000ff0800720c */ /* 0x000fda0003f06270 */
[----:B------:R-:W-:Y:S05]  /*0500*/  @P0 BRA `(.L_x_5) ;  /* 0x0000000c00b40947 */ /* 0x000fea0003800000 */
[----:B------:R-:W-:Y:S02]  /*0510*/  IADD3 R5, PT, PT, -R8, RZ, RZ ;  /* 0x000000ff08057210 */ /* 0x000fe40007ffe1ff */
[----:B------:R-:W-:Y:S02]  /*0520*/  PLOP3.LUT P0, PT, PT, PT, PT, 0x80, 0x8 ;  /* 0x000000000008781c */ /* 0x000fe40003f0f070 */
[----:B------:R-:W-:-:S13]  /*0530*/  ISETP.GT.AND P1, PT, R5, 0xc, PT ;  /* 0x0000000c0500780c */ /* 0x000fda0003f24270 */
[----:B------:R-:W-:Y:S05]  /*0540*/  @!P1 BRA `(.L_x_6) ;  /* 0x0000000800609947 */ /* 0x000fea0003800000 */
[----:B------:R-:W-:-:S13]  /*0550*/  PLOP3.LUT P0, PT, PT, PT, PT, 0x8, 0x80 ;  /* 0x000000000080781c */ /* 0x000fda0003f0e170 */
.L_x_7:
[----:B0-----:R-:W-:-:S05]  /*0560*/  IMAD.WIDE R20, R27, 0x4, R14 ;  /* 0x000000041b147825 */ /* 0x001fca00078e020e */
[----:B------:R0:W2:Y:S02]  /*0570*/  LDG.E.CONSTANT R29, desc[UR4][R20.64] ;  /* 0x00000004141d7981 */ /* 0x0000a4000c1e9900 */
[----:B0-----:R-:W-:-:S05]  /*0580*/  IMAD.WIDE R20, R6, 0x4, R20 ;  /* 0x0000000406147825 */ /* 0x001fca00078e0214 */
[----:B------:R-:W3:Y:S01]  /*0590*/  LDG.E.CONSTANT R26, desc[UR4][R20.64] ;  /* 0x00000004141a7981 */ /* 0x000ee2000c1e9900 */
[----:B------:R-:W-:-:S05]  /*05a0*/  IMAD.WIDE R18, R6, 0x4, R20 ;  /* 0x0000000406127825 */ /* 0x000fca00078e0214 */
[----:B------:R-:W4:Y:S01]  /*05b0*/  LDG.E.CONSTANT R16, desc[UR4][R18.64] ;  /* 0x0000000412107981 */ /* 0x000f22000c1e9900 */
[C---:B------:R-:W-:Y:S01]  /*05c0*/  IMAD.WIDE R22, R6.reuse, 0x4, R18 ;  /* 0x0000000406167825 */ /* 0x040fe200078e0212 */
[----:B------:R-:W-:-:S05]  /*05d0*/  LEA R17, R6, R27, 0x2 ;  /* 0x0000001b06117211 */ /* 0x000fca00078e10ff */
[----:B------:R-:W5:Y:S01]  /*05e0*/  LDG.E.CONSTANT R22, desc[UR4][R22.64] ;  /* 0x0000000416167981 */ /* 0x000f62000c1e9900 */
[----:B------:R-:W-:-:S05]  /*05f0*/  IMAD.WIDE R24, R17, 0x4, R14 ;  /* 0x0000000411187825 */ /* 0x000fca00078e020e */
[----:B------:R0:W5:Y:S02]  /*0600*/  LDG.E.CONSTANT R23, desc[UR4][R24.64] ;  /* 0x0000000418177981 */ /* 0x000164000c1e9900 */
[----:B0-----:R-:W-:-:S05]  /*0610*/  IMAD.WIDE R24, R6, 0x4, R24 ;  /* 0x0000000406187825 */ /* 0x001fca00078e0218 */
[----:B------:R0:W5:Y:S01]  /*0620*/  LDG.E.CONSTANT R7, desc[UR4][R24.64] ;  /* 0x0000000418077981 */ /* 0x000162000c1e9900 */
[----:B------:R-:W-:-:S05]  /*0630*/  IMAD.WIDE R18, R6, 0x4, R24 ;  /* 0x0000000406127825 */ /* 0x000fca00078e0218 */
[----:B------:R1:W5:Y:S01]  /*0640*/  LDG.E.CONSTANT R9, desc[UR4][R18.64] ;  /* 0x0000000412097981 */ /* 0x000362000c1e9900 */
[----:B------:R-:W-:-:S05]  /*0650*/  IMAD.WIDE R20, R6, 0x4, R18 ;  /* 0x0000000406147825 */ /* 0x000fca00078e0212 */
[----:B------:R4:W5:Y:S01]  /*0660*/  LDG.E.CONSTANT R5, desc[UR4][R20.64] ;  /* 0x0000000414057981 */ /* 0x000962000c1e9900 */
[C---:B--2---:R-:W-:Y:S01]  /*0670*/  FMUL R28, R29.reuse, R0 ;  /* 0x000000001d1c7220 */ /* 0x044fe20000400000 */
[----:B------:R-:W-:-:S03]  /*0680*/  FMUL R29, R29, R2 ;  /* 0x000000021d1d7220 */ /* 0x000fc60000400000 */
[----:B------:R-:W-:Y:S01]  /*0690*/  FFMA R10, R10, R3, R28 ;  /* 0x000000030a0a7223 */ /* 0x000fe2000000001c */
[----:B------:R-:W-:Y:S01]  /*06a0*/  FFMA R11, R11, R4, R29 ;  /* 0x000000040b0b7223 */ /* 0x000fe2000000001d */
[----:B------:R-:W-:-:S04]  /*06b0*/  IMAD.WIDE R28, R27, 0x4, R12 ;  /* 0x000000041b1c7825 */ /* 0x000fc800078e020c */
[----:B0-----:R-:W-:Y:S01]  /*06c0*/  FADD R25, R10, -R11 ;  /* 0x8000000b0a197221 */ /* 0x001fe20000000000 */
[----:B-1----:R-:W-:-:S04]  /*06d0*/  IMAD.WIDE R18, R6, 0x4, R28 ;  /* 0x0000000406127825 */ /* 0x002fc800078e021c */
[----:B------:R0:W-:Y:S01]  /*06e0*/  STG.E desc[UR4][R28.64], R25 ;  /* 0x000000191c007986 */ /* 0x0001e2000c101904 */
[C---:B---3--:R-:W-:Y:S01]  /*06f0*/  FMUL R27, R26.reuse, R0 ;  /* 0x000000001a1b7220 */ /* 0x048fe20000400000 */
[----:B------:R-:W-:-:S03]  /*0700*/  FMUL R26, R26, R2 ;  /* 0x000000021a1a7220 */ /* 0x000fc60000400000 */
[-C--:B------:R-:W-:Y:S01]  /*0710*/  FFMA R10, R10, R3.reuse, R27 ;  /* 0x000000030a0a7223 */ /* 0x080fe2000000001b */
[----:B------:R-:W-:Y:S01]  /*0720*/  FFMA R11, R11, R4, R26 ;  /* 0x000000040b0b7223 */ /* 0x000fe2000000001a */
[C---:B----4-:R-:W-:Y:S01]  /*0730*/  FMUL R27, R16.reuse, R0 ;  /* 0x00000000101b7220 */ /* 0x050fe20000400000 */
[----:B------:R-:W-:Y:S02]  /*0740*/  FMUL R16, R16, R2 ;  /* 0x0000000210107220 */ /* 0x000fe40000400000 */
[C---:B------:R-:W-:Y:S01]  /*0750*/  FADD R21, R10.reuse, -R11 ;  /* 0x8000000b0a157221 */ /* 0x040fe20000000000 */
[----:B------:R-:W-:Y:S01]  /*0760*/  FFMA R20, R10, R3, R27 ;  /* 0x000000030a147223 */ /* 0x000fe2000000001b */
[----:B------:R-:W-:Y:S01]  /*0770*/  FFMA R27, R11, R4, R16 ;  /* 0x000000040b1b7223 */ /* 0x000fe20000000010 */
[----:B0-----:R-:W-:-:S04]  /*0780*/  IMAD.WIDE R24, R6, 0x4, R18 ;  /* 0x0000000406187825 */ /* 0x001fc800078e0212 */
[C---:B-----5:R-:W-:Y:S01]  /*0790*/  FMUL R16, R22.reuse, R0 ;  /* 0x0000000016107220 */ /* 0x060fe20000400000 */
[----:B------:R-:W-:Y:S01]  /*07a0*/  FMUL R10, R22, R2 ;  /* 0x00000002160a7220 */ /* 0x000fe20000400000 */
[----:B------:R-:W-:Y:S01]  /*07b0*/  LEA R11, R6, R17, 0x2 ;  /* 0x00000011060b7211 */ /* 0x000fe200078e10ff */
[----:B------:R0:W-:Y:S01]  /*07c0*/  STG.E desc[UR4][R18.64], R21 ;  /* 0x0000001512007986 */ /* 0x0001e2000c101904 */
[C---:B------:R-:W-:Y:S01]  /*07d0*/  FFMA R16, R20.reuse, R3, R16 ;  /* 0x0000000314107223 */ /* 0x040fe20000000010 */
[----:B------:R-:W-:Y:S01]  /*07e0*/  FFMA R10, R27, R4, R10 ;  /* 0x000000041b0a7223 */ /* 0x000fe2000000000a */
[----:B------:R-:W-:Y:S01]  /*07f0*/  FADD R22, R20, -R27 ;  /* 0x8000001b14167221 */ /* 0x000fe20000000000 */
[----:B------:R-:W-:-:S04]  /*0800*/  IMAD.WIDE R28, R11, 0x4, R14 ;  /* 0x000000040b1c7825 */ /* 0x000fc800078e020e */
[----:B------:R-:W-:Y:S01]  /*0810*/  FMUL R27, R23, R0 ;  /* 0x00000000171b7220 */ /* 0x000fe20000400000 */
[----:B------:R1:W-:Y:S01]  /*0820*/  STG.E desc[UR4][R24.64], R22 ;  /* 0x0000001618007986 */ /* 0x0003e2000c101904 */
[----:B0-----:R-:W-:Y:S01]  /*0830*/  FADD R21, R16, -R10 ;  /* 0x8000000a10157221 */ /* 0x001fe20000000000 */
[----:B------:R-:W-:-:S05]  /*0840*/  IMAD.WIDE R18, R6, 0x4, R24 ;  /* 0x0000000406127825 */ /* 0x000fca00078e0218 */
[----:B------:R0:W-:Y:S01]  /*0850*/  STG.E desc[UR4][R18.64], R21 ;  /* 0x0000001512007986 */ /* 0x0001e2000c101904 */
[C---:B-1----:R-:W-:Y:S01]  /*0860*/  FMUL R22, R7.reuse, R0 ;  /* 0x0000000007167220 */ /* 0x042fe20000400000 */
[-C--:B------:R-:W-:Y:S01]  /*0870*/  FMUL R7, R7, R2.reuse ;  /* 0x0000000207077220 */ /* 0x080fe20000400000 */
[----:B0-----:R-:W-:Y:S01]  /*0880*/  FMUL R19, R23, R2 ;  /* 0x0000000217137220 */ /* 0x001fe20000400000 */
[----:B------:R-:W-:Y:S02]  /*0890*/  IMAD.WIDE R20, R6, 0x4, R28 ;  /* 0x0000000406147825 */ /* 0x000fe400078e021c */
[----:B------:R0:W2:Y:S02]  /*08a0*/  LDG.E.CONSTANT R29, desc[UR4][R28.64] ;  /* 0x000000041c1d7981 */ /* 0x0000a4000c1e9900 */
[-C--:B------:R-:W-:Y:S02]  /*08b0*/  FFMA R10, R10, R4.reuse, R19 ;  /* 0x000000040a0a7223 */ /* 0x080fe40000000013 */
[----:B------:R1:W3:Y:S02]  /*08c0*/  LDG.E.CONSTANT R23, desc[UR4][R20.64] ;  /* 0x0000000414177981 */ /* 0x0002e4000c1e9900 */
[----:B------:R-:W-:Y:S01]  /*08d0*/  FFMA R24, R10, R4, R7 ;  /* 0x000000040a187223 */ /* 0x000fe20000000007 */
[----:B------:R-:W-:Y:S01]  /*08e0*/  LEA R7, R6, R11, 0x2 ;  /* 0x0000000b06077211 */ /* 0x000fe200078e10ff */
[----:B0-----:R-:W-:Y:S01]  /*08f0*/  FFMA R28, R16, R3, R27 ;  /* 0x00000003101c7223 */ /* 0x001fe2000000001b */
[----:B------:R-:W-:-:S04]  /*0900*/  IMAD.WIDE R26, R6, 0x4, R20 ;  /* 0x00000004061a7825 */ /* 0x000fc800078e0214 */
[----:B-1----:R-:W-:Y:S01]  /*0910*/  IMAD.WIDE R20, R7, 0x4, R14 ;  /* 0x0000000407147825 */ /* 0x002fe200078e020e */
[----:B------:R0:W4:Y:S03]  /*0920*/  LDG.E.CONSTANT R25, desc[UR4][R26.64] ;  /* 0x000000041a197981 */ /* 0x000126000c1e9900 */
[----:B------:R-:W-:-:S04]  /*0930*/  IMAD.WIDE R18, R6, 0x4, R26 ;  /* 0x0000000406127825 */ /* 0x000fc800078e021a */
[----:B------:R-:W-:Y:S01]  /*0940*/  FFMA R22, R28, R3, R22 ;  /* 0x000000031c167223 */ /* 0x000fe20000000016 */
[----:B------:R-:W-:-:S04]  /*0950*/  IMAD.WIDE R16, R17, 0x4, R12 ;  /* 0x0000000411107825 */ /* 0x000fc800078e020c */
[----:B0-----:R-:W-:Y:S01]  /*0960*/  FADD R26, R28, -R10 ;  /* 0x8000000a1c1a7221 */ /* 0x001fe20000000000 */
[----:B------:R-:W5:Y:S01]  /*0970*/  LDG.E.CONSTANT R27, desc[UR4][R20.64] ;  /* 0x00000004141b7981 */ /* 0x000f62000c1e9900 */
[----:B------:R-:W-:-:S03]  /*0980*/  FADD R28, R22, -R24 ;  /* 0x80000018161c7221 */ /* 0x000fc60000000000 */
[----:B------:R0:W5:Y:S04]  /*0990*/  LDG.E.CONSTANT R10, desc[UR4][R18.64] ;  /* 0x00000004120a7981 */ /* 0x000168000c1e9900 */
[----:B------:R1:W-:Y:S01]  /*09a0*/  STG.E desc[UR4][R16.64], R26 ;  /* 0x0000001a10007986 */ /* 0x0003e2000c101904 */
[----:B0-----:R-:W-:-:S04]  /*09b0*/  IMAD.WIDE R18, R6, 0x4, R20 ;  /* 0x0000000406127825 */ /* 0x001fc800078e0214 */
[C---:B------:R-:W-:Y:S01]  /*09c0*/  FMUL R21, R9.reuse, R0 ;  /* 0x0000000009157220 */ /* 0x040fe20000400000 */
[----:B------:R-:W-:Y:S01]  /*09d0*/  FMUL R9, R9, R2 ;  /* 0x0000000209097220 */ /* 0x000fe20000400000 */
[----:B-1----:R-:W-:-:S05]  /*09e0*/  IMAD.WIDE R16, R6, 0x4, R16 ;  /* 0x0000000406107825 */ /* 0x002fca00078e0210 */
[----:B------:R0:W-:Y:S01]  /*09f0*/  STG.E desc[UR4][R16.64], R28 ;  /* 0x0000001c10007986 */ /* 0x0001e2000c101904 */
[----:B------:R-:W-:Y:S01]  /*0a00*/  FFMA R22, R22, R3, R21 ;  /* 0x0000000316167223 */ /* 0x000fe20000000015 */
[----:B0-----:R-:W-:Y:S02]  /*0a10*/  FFMA R28, R24, R4, R9 ;  /* 0x00000004181c7223 */ /* 0x001fe40000000009 */
[----:B------:R0:W5:Y:S01]  /*0a20*/  LDG.E.CONSTANT R9, desc[UR4][R18.64] ;  /* 0x0000000412097981 */ /* 0x000162000c1e9900 */
[C---:B------:R-:W-:Y:S01]  /*0a30*/  FMUL R24, R5.reuse, R0 ;  /* 0x0000000005187220 */ /* 0x040fe20000400000 */
[----:B------:R-:W-:Y:S01]  /*0a40*/  FMUL R5, R5, R2 ;  /* 0x0000000205057220 */ /* 0x000fe20000400000 */
[----:B------:R-:W-:Y:S01]  /*0a50*/  FADD R26, R22, -R28 ;  /* 0x8000001c161a7221 */ /* 0x000fe20000000000 */
[----:B0-----:R-:W-:-:S04]  /*0a60*/  IMAD.WIDE R18, R6, 0x4, R18 ;  /* 0x0000000406127825 */ /* 0x001fc800078e0212 */
[----:B------:R-:W-:Y:S01]  /*0a70*/  FFMA R24, R22, R3, R24 ;  /* 0x0000000316187223 */ /* 0x000fe20000000018 */
[----:B------:R-:W-:Y:S02]  /*0a80*/  FFMA R22, R28, R4, R5 ;  /* 0x000000041c167223 */ /* 0x000fe40000000005 */
[----:B------:R0:W5:Y:S01]  /*0a90*/  LDG.E.CONSTANT R5, desc[UR4][R18.64] ;  /* 0x0000000412057981 */ /* 0x000162000c1e9900 */
[----:B------:R-:W-:-:S06]  /*0aa0*/  IMAD.WIDE R20, R6, 0x4, R18 ;  /* 0x0000000406147825 */ /* 0x000fcc00078e0212 */
[----:B------:R4:W5:Y:S01]  /*0ab0*/  LDG.E.CONSTANT R21, desc[UR4][R20.64] ;  /* 0x0000000414157981 */ /* 0x000962000c1e9900 */
[----:B------:R-:W-:-:S05]  /*0ac0*/  IMAD.WIDE R16, R6, 0x4, R16 ;  /* 0x0000000406107825 */ /* 0x000fca00078e0210 */
[----:B------:R1:W-:Y:S01]  /*0ad0*/  STG.E desc[UR4][R16.64], R26 ;  /* 0x0000001a10007986 */ /* 0x0003e2000c101904 */
[----:B0-----:R-:W-:-:S04]  /*0ae0*/  IMAD.WIDE R18, R6, 0x4, R16 ;  /* 0x0000000406127825 */ /* 0x001fc800078e0210 */
[----:B-1----:R-:W-:-:S05]  /*0af0*/  FADD R17, R24, -R22 ;  /* 0x8000001618117221 */ /* 0x002fca0000000000 */
[----:B------:R3:W-:Y:S01]  /*0b00*/  STG.E desc[UR4][R18.64], R17 ;  /* 0x0000001112007986 */ /* 0x0007e2000c101904 */
[----:B------:R-:W-:-:S04]  /*0b10*/  IADD3 R8, PT, PT, R8, 0x10, RZ ;  /* 0x0000001008087810 */ /* 0x000fc80007ffe0ff */
[----:B------:R-:W-:Y:S01]  /*0b20*/  ISETP.GE.AND P1, PT, R8, -0xc, PT ;  /* 0xfffffff40800780c */ /* 0x000fe20003f26270 */
[C---:B--2---:R-:W-:Y:S01]  /*0b30*/  FMUL R28, R29.reuse, R0 ;  /* 0x000000001d1c7220 */ /* 0x044fe20000400000 */
[----:B------:R-:W-:-:S03]  /*0b40*/  FMUL R29, R29, R2 ;  /* 0x000000021d1d7220 */ /* 0x000fc60000400000 */
[----:B------:R-:W-:Y:S01]  /*0b50*/  FFMA R24, R24, R3, R28 ;  /* 0x0000000318187223 */ /* 0x000fe2000000001c */
[----:B------:R-:W-:Y:S01]  /*0b60*/  FFMA R22, R22, R4, R29 ;  /* 0x0000000416167223 */ /* 0x000fe2000000001d */
[C---:B---3--:R-:W-:Y:S01]  /*0b70*/  FMUL R19, R23.reuse, R0 ;  /* 0x0000000017137220 */ /* 0x048fe20000400000 */
[----:B------:R-:W-:Y:S01]  /*0b80*/  FMUL R16, R23, R2 ;  /* 0x0000000217107220 */ /* 0x000fe20000400000 */
[----:B------:R-:W-:-:S04]  /*0b90*/  IMAD.WIDE R28, R11, 0x4, R12 ;  /* 0x000000040b1c7825 */ /* 0x000fc800078e020c */
[C---:B------:R-:W-:Y:S01]  /*0ba0*/  FADD R11, R24.reuse, -R22 ;  /* 0x80000016180b7221 */ /* 0x040fe20000000000 */
[----:B------:R-:W-:Y:S01]  /*0bb0*/  FFMA R23, R24, R3, R19 ;  /* 0x0000000318177223 */ /* 0x000fe20000000013 */
[----:B------:R-:W-:Y:S01]  /*0bc0*/  FFMA R22, R22, R4, R16 ;  /* 0x0000000416167223 */ /* 0x000fe20000000010 */
[C---:B----4-:R-:W-:Y:S01]  /*0bd0*/  FMUL R20, R25.reuse, R0 ;  /* 0x0000000019147220 */ /* 0x050fe20000400000 */
[----:B------:R-:W-:Y:S01]  /*0be0*/  FMUL R19, R25, R2 ;  /* 0x0000000219137220 */ /* 0x000fe20000400000 */
[----:B------:R-:W-:-:S04]  /*0bf0*/  IMAD.WIDE R16, R6, 0x4, R28 ;  /* 0x0000000406107825 */ /* 0x000fc800078e021c */
[C---:B------:R-:W-:Y:S01]  /*0c00*/  FADD R25, R23.reuse, -R22 ;  /* 0x8000001617197221 */ /* 0x040fe20000000000 */
[----:B------:R-:W-:Y:S01]  /*0c10*/  FFMA R20, R23, R3, R20 ;  /* 0x0000000317147223 */ /* 0x000fe20000000014 */
[----:B------:R-:W-:Y:S01]  /*0c20*/  FFMA R23, R22, R4, R19 ;  /* 0x0000000416177223 */ /* 0x000fe20000000013 */
[----:B------:R-:W-:Y:S01]  /*0c30*/  STG.E desc[UR4][R28.64], R11 ;  /* 0x0000000b1c007986 */ /* 0x000fe2000c101904 */
[----:B------:R-:W-:-:S04]  /*0c40*/  IMAD.WIDE R18, R6, 0x4, R16 ;  /* 0x0000000406127825 */ /* 0x000fc800078e0210 */
[----:B------:R-:W-:Y:S01]  /*0c50*/  FADD R22, R20, -R23 ;  /* 0x8000001714167221 */ /* 0x000fe20000000000 */
[----:B------:R0:W-:Y:S01]  /*0c60*/  STG.E desc[UR4][R16.64], R25 ;  /* 0x0000001910007986 */ /* 0x0001e2000c101904 */
[C---:B-----5:R-:W-:Y:S01]  /*0c70*/  FMUL R24, R10.reuse, R0 ;  /* 0x000000000a187220 */ /* 0x060fe20000400000 */
[----:B------:R-:W-:-:S03]  /*0c80*/  FMUL R10, R10, R2 ;  /* 0x000000020a0a7220 */ /* 0x000fc60000400000 */
[----:B------:R-:W-:Y:S01]  /*0c90*/  FFMA R24, R20, R3, R24 ;  /* 0x0000000314187223 */ /* 0x000fe20000000018 */
[----:B------:R-:W-:Y:S01]  /*0ca0*/  FFMA R23, R23, R4, R10 ;  /* 0x0000000417177223 */ /* 0x000fe2000000000a */
[C---:B------:R-:W-:Y:S01]  /*0cb0*/  FMUL R20, R27.reuse, R0 ;  /* 0x000000001b147220 */ /* 0x040fe20000400000 */
[----:B0-----:R-:W-:Y:S02]  /*0cc0*/  FMUL R16, R27, R2 ;  /* 0x000000021b107220 */ /* 0x001fe40000400000 */
[----:B------:R-:W-:Y:S01]  /*0cd0*/  FADD R27, R24, -R23 ;  /* 0x80000017181b7221 */ /* 0x000fe20000000000 */
[----:B------:R0:W-:Y:S01]  /*0ce0*/  STG.E desc[UR4][R18.64], R22 ;  /* 0x0000001612007986 */ /* 0x0001e2000c101904 */
[----:B------:R-:W-:Y:S01]  /*0cf0*/  FFMA R23, R23, R4, R16 ;  /* 0x0000000417177223 */ /* 0x000fe20000000010 */
[----:B------:R-:W-:-:S04]  /*0d00*/  IMAD.WIDE R10, R6, 0x4, R18 ;  /* 0x00000004060a7825 */ /* 0x000fc800078e0212 */
[-C--:B------:R-:W-:Y:S01]  /*0d10*/  FFMA R26, R24, R3.reuse, R20 ;  /* 0x00000003181a7223 */ /* 0x080fe20000000014 */
[----:B------:R-:W-:Y:S01]  /*0d20*/  IMAD.WIDE R16, R7, 0x4, R12 ;  /* 0x0000000407107825 */ /* 0x000fe200078e020c */
[----:B------:R1:W-:Y:S03]  /*0d30*/  STG.E desc[UR4][R10.64], R27 ;  /* 0x0000001b0a007986 */ /* 0x0003e6000c101904 */
[C---:B------:R-:W-:Y:S01]  /*0d40*/  FMUL R25, R9.reuse, R0 ;  /* 0x0000000009197220 */ /* 0x040fe20000400000 */
[----:B0-----:R-:W-:Y:S01]  /*0d50*/  FMUL R18, R9, R2 ;  /* 0x0000000209127220 */ /* 0x001fe20000400000 */
[C---:B------:R-:W-:Y:S02]  /*0d60*/  FADD R9, R26.reuse, -R23 ;  /* 0x800000171a097221 */ /* 0x040fe40000000000 */
[----:B------:R-:W-:Y:S01]  /*0d70*/  FFMA R20, R26, R3, R25 ;  /* 0x000000031a147223 */ /* 0x000fe20000000019 */
[----:B------:R-:W-:Y:S01]  /*0d80*/  FFMA R25, R23, R4, R18 ;  /* 0x0000000417197223 */ /* 0x000fe20000000012 */
[----:B------:R-:W-:-:S04]  /*0d90*/  IMAD.WIDE R18, R6, 0x4, R16 ;  /* 0x0000000406127825 */ /* 0x000fc800078e0210 */
[C---:B------:R-:W-:Y:S01]  /*0da0*/  FMUL R23, R5.reuse, R0 ;  /* 0x0000000005177220 */ /* 0x040fe20000400000 */
[----:B------:R-:W-:-:S03]  /*0db0*/  FMUL R22, R5, R2 ;  /* 0x0000000205167220 */ /* 0x000fc60000400000 */
[----:B------:R-:W-:Y:S01]  /*0dc0*/  FFMA R24, R20, R3, R23 ;  /* 0x0000000314187223 */ /* 0x000fe20000000017 */
[----:B------:R-:W-:Y:S01]  /*0dd0*/  FFMA R5, R25, R4, R22 ;  /* 0x0000000419057223 */ /* 0x000fe20000000016 */
[C---:B------:R-:W-:Y:S01]  /*0de0*/  FMUL R29, R21.reuse, R0 ;  /* 0x00000000151d7220 */ /* 0x040fe20000400000 */
[----:B------:R-:W-:Y:S01]  /*0df0*/  FMUL R26, R21, R2 ;  /* 0x00000002151a7220 */ /* 0x000fe20000400000 */
[----:B------:R-:W-:-:S04]  /*0e00*/  IMAD.WIDE R22, R6, 0x4, R18 ;  /* 0x0000000406167825 */ /* 0x000fc800078e0212 */
[----:B-1----:R-:W-:Y:S01]  /*0e10*/  FFMA R10, R24, R3, R29 ;  /* 0x00000003180a7223 */ /* 0x002fe2000000001d */
[----:B------:R-:W-:Y:S01]  /*0e20*/  FFMA R11, R5, R4, R26 ;  /* 0x00000004050b7223 */ /* 0x000fe2000000001a */
[----:B------:R-:W-:Y:S01]  /*0e30*/  FADD R25, R20, -R25 ;  /* 0x8000001914197221 */ /* 0x000fe20000000000 */
[----:B------:R-:W-:Y:S01]  /*0e40*/  FADD R5, R24, -R5 ;  /* 0x8000000518057221 */ /* 0x000fe20000000000 */
[----:B------:R-:W-:-:S04]  /*0e50*/  IMAD.WIDE R20, R6, 0x4, R22 ;  /* 0x0000000406147825 */ /* 0x000fc800078e0216 */
[----:B------:R-:W-:Y:S01]  /*0e60*/  FADD R29, R10, -R11 ;  /* 0x8000000b0a1d7221 */ /* 0x000fe20000000000 */
[----:B------:R0:W-:Y:S04]  /*0e70*/  STG.E desc[UR4][R16.64], R9 ;  /* 0x0000000910007986 */ /* 0x0001e8000c101904 */
[----:B------:R0:W-:Y:S04]  /*0e80*/  STG.E desc[UR4][R18.64], R25 ;  /* 0x0000001912007986 */ /* 0x0001e8000c101904 */
[----:B------:R0:W-:Y:S04]  /*0e90*/  STG.E desc[UR4][R22.64], R5 ;  /* 0x0000000516007986 */ /* 0x0001e8000c101904 */
[----:B------:R0:W-:Y:S01]  /*0ea0*/  STG.E desc[UR4][R20.64], R29 ;  /* 0x0000001d14007986 */ /* 0x0001e2000c101904 */
[----:B------:R-:W-:Y:S01]  /*0eb0*/  LEA R27, R6, R7, 0x2 ;  /* 0x00000007061b7211 */ /* 0x000fe200078e10ff */
[----:B------:R-:W-:Y:S06]  /*0ec0*/  @!P1 BRA `(.L_x_7) ;  /* 0xfffffff400a49947 */ /* 0x000fec000383ffff */
.L_x_6:
[----:B0-----:R-:W-:-:S04]  /*0ed0*/  IADD3 R5, PT, PT, -R8, RZ, RZ ;  /* 0x000000ff08057210 */ /* 0x001fc80007ffe1ff */
[----:B------:R-:W-:-:S13]  /*0ee0*/  ISETP.GT.AND P1, PT, R5, 0x4, PT ;  /* 0x000000040500780c */ /* 0x000fda0003f24270 */
[----:B------:R-:W-:Y:S05]  /*0ef0*/  @!P1 BRA `(.L_x_8) ;  /* 0x0000000400309947 */ /* 0x000fea0003800000 */
[----:B------:R-:W-:-:S05]  /*0f00*/  IMAD.WIDE R20, R27, 0x4, R14 ;  /* 0x000000041b147825 */ /* 0x000fca00078e020e */
[----:B------:R0:W2:Y:S01]  /*0f10*/  LDG.E.CONSTANT R7, desc[UR4][R20.64] ;  /* 0x0000000414077981 */ /* 0x0000a2000c1e9900 */
[C---:B------:R-:W-:Y:S01]  /*0f20*/  IMAD.WIDE R24, R6.reuse, 0x4, R20 ;  /* 0x0000000406187825 */ /* 0x040fe200078e0214 */
[----:B------:R-:W-:-:S04]  /*0f30*/  LEA R5, R6, R27, 0x2 ;  /* 0x0000001b06057211 */ /* 0x000fc800078e10ff */
[----:B------:R1:W3:Y:S01]  /*0f40*/  LDG.E.CONSTANT R9, desc[UR4][R24.64] ;  /* 0x0000000418097981 */ /* 0x0002e2000c1e9900 */
[----:B------:R-:W-:-:S05]  /*0f50*/  IMAD.WIDE R28, R6, 0x4, R24 ;  /* 0x00000004061c7825 */ /* 0x000fca00078e0218 */
[----:B------:R2:W4:Y:S01]  /*0f60*/  LDG.E.CONSTANT R26, desc[UR4][R28.64] ;  /* 0x000000041c1a7981 */ /* 0x000522000c1e9900 */
[----:B------:R-:W-:-:S04]  /*0f70*/  IMAD.WIDE R16, R6, 0x4, R28 ;  /* 0x0000000406107825 */ /* 0x000fc800078e021c */
[----:B------:R-:W-:Y:S02]  /*0f80*/  IMAD.WIDE R18, R5, 0x4, R14 ;  /* 0x0000000405127825 */ /* 0x000fe400078e020e */
[----:B------:R-:W5:Y:S02]  /*0f90*/  LDG.E.CONSTANT R16, desc[UR4][R16.64] ;  /* 0x0000000410107981 */ /* 0x000f64000c1e9900 */
[C---:B------:R-:W-:Y:S02]  /*0fa0*/  IMAD.WIDE R22, R6.reuse, 0x4, R18 ;  /* 0x0000000406167825 */ /* 0x040fe400078e0212 */
[----:B------:R2:W5:Y:S02]  /*0fb0*/  LDG.E.CONSTANT R17, desc[UR4][R18.64] ;  /* 0x0000000412117981 */ /* 0x000564000c1e9900 */
[C---:B0-----:R-:W-:Y:S02]  /*0fc0*/  IMAD.WIDE R20, R6.reuse, 0x4, R22 ;  /* 0x0000000406147825 */ /* 0x041fe400078e0216 */
[----:B------:R-:W5:Y:S02]  /*0fd0*/  LDG.E.CONSTANT R23, desc[UR4][R22.64] ;  /* 0x0000000416177981 */ /* 0x000f64000c1e9900 */
[----:B-1----:R-:W-:-:S02]  /*0fe0*/  IMAD.WIDE R24, R6, 0x4, R20 ;  /* 0x0000000406187825 */ /* 0x002fc400078e0214 */
[----:B------:R3:W5:Y:S04]  /*0ff0*/  LDG.E.CONSTANT R29, desc[UR4][R20.64] ;  /* 0x00000004141d7981 */ /* 0x000768000c1e9900 */
[----:B------:R0:W5:Y:S01]  /*1000*/  LDG.E.CONSTANT R25, desc[UR4][R24.64] ;  /* 0x0000000418197981 */ /* 0x000162000c1e9900 */
[----:B------:R-:W-:Y:S02]  /*1010*/  PLOP3.LUT P0, PT, PT, PT, PT, 0x8, 0x80 ;  /* 0x000000000080781c */ /* 0x000fe40003f0e170 */
[----:B------:R-:W-:Y:S01]  /*1020*/  IADD3 R8, PT, PT, R8, 0x8, RZ ;  /* 0x0000000808087810 */ /* 0x000fe20007ffe0ff */
        /* <DEDUP_REMOVED lines=14> */
[----:B0-----:R-:W-:Y:S01]  /*1110*/  FFMA R24, R22, R3, R21 ;  /* 0x0000000316187223 */ /* 0x001fe20000000015 */
[----:B------:R-:W-:Y:S01]  /*1120*/  FFMA R9, R9, R4, R26 ;  /* 0x0000000409097223 */ /* 0x000fe2000000001a */
[----:B------:R0:W-:Y:S01]  /*1130*/  STG.E desc[UR4][R10.64], R7 ;  /* 0x000000070a007986 */ /* 0x0001e2000c101904 */
[C---:B-----5:R-:W-:Y:S01]  /*1140*/  FMUL R26, R16.reuse, R0 ;  /* 0x00000000101a7220 */ /* 0x060fe20000400000 */
[----:B------:R-:W-:Y:S01]  /*1150*/  FMUL R16, R16, R2 ;  /* 0x0000000210107220 */ /* 0x000fe20000400000 */
[----:B------:R-:W-:Y:S01]  /*1160*/  FADD R22, R24, -R9 ;  /* 0x8000000918167221 */ /* 0x000fe20000000000 */
[----:B------:R-:W-:-:S04]  /*1170*/  IMAD.WIDE R20, R6, 0x4, R18 ;  /* 0x0000000406147825 */ /* 0x000fc800078e0212 */
[----:B------:R-:W-:Y:S01]  /*1180*/  FFMA R26, R24, R3, R26 ;  /* 0x00000003181a7223 */ /* 0x000fe2000000001a */
[----:B------:R-:W-:Y:S01]  /*1190*/  FFMA R9, R9, R4, R16 ;  /* 0x0000000409097223 */ /* 0x000fe20000000010 */
[----:B------:R1:W-:Y:S01]  /*11a0*/  STG.E desc[UR4][R18.64], R27 ;  /* 0x0000001b12007986 */ /* 0x0003e2000c101904 */
[C---:B------:R-:W-:Y:S01]  /*11b0*/  FMUL R24, R17.reuse, R0 ;  /* 0x0000000011187220 */ /* 0x040fe20000400000 */
[----:B------:R-:W-:Y:S02]  /*11c0*/  FMUL R16, R17, R2 ;  /* 0x0000000211107220 */ /* 0x000fe40000400000 */
[----:B------:R2:W-:Y:S01]  /*11d0*/  STG.E desc[UR4][R20.64], R22 ;  /* 0x0000001614007986 */ /* 0x0005e2000c101904 */
[----:B0-----:R-:W-:-:S04]  /*11e0*/  IMAD.WIDE R10, R6, 0x4, R20 ;  /* 0x00000004060a7825 */ /* 0x001fc800078e0214 */
[C---:B------:R-:W-:Y:S01]  /*11f0*/  FFMA R24, R26.reuse, R3, R24 ;  /* 0x000000031a187223 */ /* 0x040fe20000000018 */
[----:B------:R-:W-:Y:S01]  /*1200*/  FADD R26, R26, -R9 ;  /* 0x800000091a1a7221 */ /* 0x000fe20000000000 */
[----:B------:R-:W-:Y:S01]  /*1210*/  FFMA R9, R9, R4, R16 ;  /* 0x0000000409097223 */ /* 0x000fe20000000010 */
[----:B------:R-:W-:Y:S01]  /*1220*/  FMUL R7, R23, R0 ;  /* 0x0000000017077220 */ /* 0x000fe20000400000 */
[----:B------:R-:W-:-:S04]  /*1230*/  IMAD.WIDE R16, R5, 0x4, R12 ;  /* 0x0000000405107825 */ /* 0x000fc800078e020c */
[----:B-1----:R-:W-:Y:S01]  /*1240*/  FMUL R18, R23, R2 ;  /* 0x0000000217127220 */ /* 0x002fe20000400000 */
[----:B------:R0:W-:Y:S01]  /*1250*/  STG.E desc[UR4][R10.64], R26 ;  /* 0x0000001a0a007986 */ /* 0x0001e2000c101904 */
[----:B------:R-:W-:Y:S01]  /*1260*/  FMUL R27, R25, R0 ;  /* 0x00000000191b7220 */ /* 0x000fe20000400000 */
[C---:B--2---:R-:W-:Y:S01]  /*1270*/  FFMA R20, R24.reuse, R3, R7 ;  /* 0x0000000318147223 */ /* 0x044fe20000000007 */
[----:B------:R-:W-:Y:S01]  /*1280*/  FADD R7, R24, -R9 ;  /* 0x8000000918077221 */ /* 0x000fe20000000000 */
[----:B------:R-:W-:Y:S01]  /*1290*/  FFMA R9, R9, R4, R18 ;  /* 0x0000000409097223 */ /* 0x000fe20000000012 */
[----:B------:R-:W-:Y:S01]  /*12a0*/  FMUL R21, R29, R0 ;  /* 0x000000001d157220 */ /* 0x000fe20000400000 */
[----:B------:R-:W-:-:S04]  /*12b0*/  IMAD.WIDE R18, R6, 0x4, R16 ;  /* 0x0000000406127825 */ /* 0x000fc800078e0210 */
[-C--:B------:R-:W-:Y:S01]  /*12c0*/  FMUL R22, R29, R2.reuse ;  /* 0x000000021d167220 */ /* 0x080fe20000400000 */
[----:B------:R-:W-:Y:S01]  /*12d0*/  FMUL R28, R25, R2 ;  /* 0x00000002191c7220 */ /* 0x000fe20000400000 */
[----:B------:R-:W-:Y:S01]  /*12e0*/  FFMA R24, R20, R3, R21 ;  /* 0x0000000314187223 */ /* 0x000fe20000000015 */
[----:B------:R1:W-:Y:S01]  /*12f0*/  STG.E desc[UR4][R16.64], R7 ;  /* 0x0000000710007986 */ /* 0x0003e2000c101904 */
[----:B------:R-:W-:Y:S01]  /*1300*/  FFMA R21, R9, R4, R22 ;  /* 0x0000000409157223 */ /* 0x000fe20000000016 */
[----:B------:R-:W-:-:S04]  /*1310*/  IMAD.WIDE R22, R6, 0x4, R18 ;  /* 0x0000000406167825 */ /* 0x000fc800078e0212 */
[----:B0-----:R-:W-:Y:S01]  /*1320*/  FFMA R10, R24, R3, R27 ;  /* 0x00000003180a7223 */ /* 0x001fe2000000001b */
[----:B------:R-:W-:Y:S01]  /*1330*/  FADD R9, R20, -R9 ;  /* 0x8000000914097221 */ /* 0x000fe20000000000 */
[----:B------:R-:W-:Y:S01]  /*1340*/  FFMA R11, R21, R4, R28 ;  /* 0x00000004150b7223 */ /* 0x000fe2000000001c */
[----:B------:R-:W-:Y:S01]  /*1350*/  FADD R25, R24, -R21 ;  /* 0x8000001518197221 */ /* 0x000fe20000000000 */
[C---:B------:R-:W-:Y:S01]  /*1360*/  LEA R27, R6.reuse, R5, 0x2 ;  /* 0x00000005061b7211 */ /* 0x040fe200078e10ff */
[----:B------:R-:W-:-:S04]  /*1370*/  IMAD.WIDE R20, R6, 0x4, R22 ;  /* 0x0000000406147825 */ /* 0x000fc800078e0216 */
[----:B------:R-:W-:Y:S01]  /*1380*/  FADD R29, R10, -R11 ;  /* 0x8000000b0a1d7221 */ /* 0x000fe20000000000 */
[----:B------:R1:W-:Y:S04]  /*1390*/  STG.E desc[UR4][R18.64], R9 ;  /* 0x0000000912007986 */ /* 0x0003e8000c101904 */
[----:B------:R1:W-:Y:S04]  /*13a0*/  STG.E desc[UR4][R22.64], R25 ;  /* 0x0000001916007986 */ /* 0x0003e8000c101904 */
[----:B------:R1:W-:Y:S02]  /*13b0*/  STG.E desc[UR4][R20.64], R29 ;  /* 0x0000001d14007986 */ /* 0x0003e4000c101904 */
.L_x_8:
[----:B------:R-:W-:-:S13]  /*13c0*/  ISETP.NE.OR P0, PT, R8, RZ, P0 ;  /* 0x000000ff0800720c */ /* 0x000fda0000705670 */
[----:B------:R-:W-:Y:S05]  /*13d0*/  @!P0 EXIT ;  /* 0x000000000000894d */ /* 0x000fea0003800000 */
.L_x_5:
[----:B01----:R-:W-:-:S05]  /*13e0*/  IMAD.WIDE R20, R27, 0x4, R14 ;  /* 0x000000041b147825 */ /* 0x003fca00078e020e */
[----:B------:R-:W2:Y:S01]  /*13f0*/  LDG.E.CONSTANT R7, desc[UR4][R20.64] ;  /* 0x0000000414077981 */ /* 0x000ea2000c1e9900 */
[----:B------:R-:W-:-:S05]  /*1400*/  IMAD.WIDE R22, R6, 0x4, R20 ;  /* 0x0000000406167825 */ /* 0x000fca00078e0214 */
[----:B------:R0:W3:Y:S01]  /*1410*/  LDG.E.CONSTANT R25, desc[UR4][R22.64] ;  /* 0x0000000416197981 */ /* 0x0000e2000c1e9900 */
[----:B------:R-:W-:-:S05]  /*1420*/  IMAD.WIDE R16, R6, 0x4, R22 ;  /* 0x0000000406107825 */ /* 0x000fca00078e0216 */
[----:B------:R1:W4:Y:S01]  /*1430*/  LDG.E.CONSTANT R5, desc[UR4][R16.64] ;  /* 0x0000000410057981 */ /* 0x000322000c1e9900 */
[----:B------:R-:W-:-:S06]  /*1440*/  IMAD.WIDE R18, R6, 0x4, R16 ;  /* 0x0000000406127825 */ /* 0x000fcc00078e0210 */
[----:B------:R5:W5:Y:S01]  /*1450*/  LDG.E.CONSTANT R19, desc[UR4][R18.64] ;  /* 0x0000000412137981 */ /* 0x000b62000c1e9900 */
[----:B0-----:R-:W-:Y:S01]  /*1460*/  IMAD.WIDE R22, R27, 0x4, R12 ;  /* 0x000000041b167825 */ /* 0x001fe200078e020c */
[----:B------:R-:W-:Y:S02]  /*1470*/  IADD3 R8, PT, PT, R8, 0x4, RZ ;  /* 0x0000000408087810 */ /* 0x000fe40007ffe0ff */
[----:B------:R-:W-:Y:S02]  /*1480*/  LEA R27, R6, R27, 0x2 ;  /* 0x0000001b061b7211 */ /* 0x000fe400078e10ff */
[----:B------:R-:W-:Y:S01]  /*1490*/  ISETP.NE.AND P0, PT, R8, RZ, PT ;  /* 0x000000ff0800720c */ /* 0x000fe20003f05270 */
[----:B-1----:R-:W-:-:S04]  /*14a0*/  IMAD.WIDE R16, R6, 0x4, R22 ;  /* 0x0000000406107825 */ /* 0x002fc800078e0216 */
[C---:B--2---:R-:W-:Y:S01]  /*14b0*/  FMUL R9, R7.reuse, R0 ;  /* 0x0000000007097220 */ /* 0x044fe20000400000 */
[----:B------:R-:W-:-:S03]  /*14c0*/  FMUL R24, R7, R2 ;  /* 0x0000000207187220 */ /* 0x000fc60000400000 */
[----:B------:R-:W-:Y:S01]  /*14d0*/  FFMA R10, R10, R3, R9 ;  /* 0x000000030a0a7223 */ /* 0x000fe20000000009 */
[----:B------:R-:W-:Y:S01]  /*14e0*/  FFMA R11, R11, R4, R24 ;  /* 0x000000040b0b7223 */ /* 0x000fe20000000018 */
[C---:B---3--:R-:W-:Y:S01]  /*14f0*/  FMUL R7, R25.reuse, R0 ;  /* 0x0000000019077220 */ /* 0x048fe20000400000 */
[----:B------:R-:W-:-:S03]  /*1500*/  FMUL R24, R25, R2 ;  /* 0x0000000219187220 */ /* 0x000fc60000400000 */
[CC--:B------:R-:W-:Y:S01]  /*1510*/  FFMA R20, R10.reuse, R3.reuse, R7 ;  /* 0x000000030a147223 */ /* 0x0c0fe20000000007 */
[----:B------:R-:W-:Y:S01]  /*1520*/  FFMA R7, R11, R4, R24 ;  /* 0x000000040b077223 */ /* 0x000fe20000000018 */
[C---:B----4-:R-:W-:Y:S01]  /*1530*/  FMUL R9, R5.reuse, R0 ;  /* 0x0000000005097220 */ /* 0x050fe20000400000 */
[----:B-----5:R-:W-:Y:S01]  /*1540*/  FMUL R18, R5, R2 ;  /* 0x0000000205127220 */ /* 0x020fe20000400000 */
[----:B------:R-:W-:Y:S02]  /*1550*/  FADD R5, R10, -R11 ;  /* 0x8000000b0a057221 */ /* 0x000fe40000000000 */
[CC--:B------:R-:W-:Y:S01]  /*1560*/  FFMA R24, R20.reuse, R3.reuse, R9 ;  /* 0x0000000314187223 */ /* 0x0c0fe20000000009 */
[----:B------:R-:W-:Y:S01]  /*1570*/  FFMA R9, R7, R4, R18 ;  /* 0x0000000407097223 */ /* 0x000fe20000000012 */
[----:B------:R-:W-:Y:S01]  /*1580*/  FADD R7, R20, -R7 ;  /* 0x8000000714077221 */ /* 0x000fe20000000000 */
[C---:B------:R-:W-:Y:S01]  /*1590*/  FMUL R11, R19.reuse, R0 ;  /* 0x00000000130b7220 */ /* 0x040fe20000400000 */
[----:B------:R-:W-:Y:S01]  /*15a0*/  FMUL R26, R19, R2 ;  /* 0x00000002131a7220 */ /* 0x000fe20000400000 */
[----:B------:R-:W-:Y:S01]  /*15b0*/  IMAD.WIDE R18, R6, 0x4, R16 ;  /* 0x0000000406127825 */ /* 0x000fe200078e0210 */
[----:B------:R0:W-:Y:S03]  /*15c0*/  STG.E desc[UR4][R22.64], R5 ;  /* 0x0000000516007986 */ /* 0x0001e6000c101904 */
[C---:B------:R-:W-:Y:S01]  /*15d0*/  FFMA R10, R24.reuse, R3, R11 ;  /* 0x00000003180a7223 */ /* 0x040fe2000000000b */
[----:B------:R-:W-:Y:S01]  /*15e0*/  FFMA R11, R9, R4, R26 ;  /* 0x00000004090b7223 */ /* 0x000fe2000000001a */
[----:B------:R-:W-:Y:S01]  /*15f0*/  FADD R9, R24, -R9 ;  /* 0x8000000918097221 */ /* 0x000fe20000000000 */
[----:B------:R0:W-:Y:S01]  /*1600*/  STG.E desc[UR4][R16.64], R7 ;  /* 0x0000000710007986 */ /* 0x0001e2000c101904 */
[----:B------:R-:W-:-:S04]  /*1610*/  IMAD.WIDE R20, R6, 0x4, R18 ;  /* 0x0000000406147825 */ /* 0x000fc800078e0212 */
[----:B------:R-:W-:Y:S01]  /*1620*/  FADD R25, R10, -R11 ;  /* 0x8000000b0a197221 */ /* 0x000fe20000000000 */
[----:B------:R0:W-:Y:S04]  /*1630*/  STG.E desc[UR4][R18.64], R9 ;  /* 0x0000000912007986 */ /* 0x0001e8000c101904 */
[----:B------:R0:W-:Y:S01]  /*1640*/  STG.E desc[UR4][R20.64], R25 ;  /* 0x0000001914007986 */ /* 0x0001e2000c101904 */
[----:B------:R-:W-:Y:S05]  /*1650*/  @P0 BRA `(.L_x_5) ;  /* 0xfffffffc00600947 */ /* 0x000fea000383ffff */
[----:B------:R-:W-:Y:S05]  /*1660*/  EXIT ;  /* 0x000000000000794d */ /* 0x000fea0003800000 */
.L_x_9:
[----:B------:R-:W-:-:S00]  /*1670*/  BRA `(.L_x_9) ;  /* 0xfffffffc00fc7947 */ /* 0x000fc0000383ffff */
[----:B------:R-:W-:-:S00]  /*1680*/  NOP ;  /* 0x0000000000007918 */ /* 0x000fc00000000000 */
[----:B------:R-:W-:-:S00]  /*1690*/  NOP ;  /* 0x0000000000007918 */ /* 0x000fc00000000000 */
[----:B------:R-:W-:-:S00]  /*16a0*/  NOP ;  /* 0x0000000000007918 */ /* 0x000fc00000000000 */
[----:B------:R-:W-:-:S00]  /*16b0*/  NOP ;  /* 0x0000000000007918 */ /* 0x000fc00000000000 */
[----:B------:R-:W-:-:S00]  /*16c0*/  NOP ;  /* 0x0000000000007918 */ /* 0x000fc00000000000 */
[----:B------:R-:W-:-:S00]  /*16d0*/  NOP ;  /* 0x0000000000007918 */ /* 0x000fc00000000000 */
[----:B------:R-:W-:-:S00]  /*16e0*/  NOP ;  /* 0x0000000000007918 */ /* 0x000fc00000000000 */
[----:B------:R-:W-:-:S00]  /*16f0*/  NOP ;  /* 0x0000000000007918 */ /* 0x000fc00000000000 */
.L_x_20:


//--------------------- .text.apo_batch_f32       --------------------------
	.section	.text.apo_batch_f32,"ax",@progbits
	.align	128
        .global         apo_batch_f32
        .type           apo_batch_f32,@function
        .size           apo_batch_f32,(.L_x_21 - apo_batch_f32)
        .other          apo_batch_f32,@"STO_CUDA_ENTRY STV_DEFAULT"
apo_batch_f32:
.text.apo_batch_f32:
[----:B------:R-:W-:Y:S01]  /*0000*/  LDC R1, c[0x0][0x37c] ;  /* 0x0000df00ff017b82 */ /* 0x000fe20000000800 */
[----:B------:R-:W0:Y:S07]  /*0010*/  S2R R11, SR_CTAID.X ;  /* 0x00000000000b7919 */ /* 0x000e2e0000002500 */
[----:B------:R-:W1:Y:S01]  /*0020*/  LDC R0, c[0x0][0x3a8] ;  /* 0x0000ea00ff007b82 */ /* 0x000e620000000800 */
[----:B------:R-:W0:Y:S02]  /*0030*/  LDCU UR4, c[0x0][0x3b0] ;  /* 0x00007600ff0477ac */ /* 0x000e240008000800 */
[----:B0-----:R-:W-:-:S04]  /*0040*/  ISETP.GE.AND P0, PT, R11, UR4, PT ;  /* 0x000000040b007c0c */ /* 0x001fc8000bf06270 */
[----:B-1----:R-:W-:-:S13]  /*0050*/  ISETP.LT.OR P0, PT, R0, 0x1, P0 ;  /* 0x000000010000780c */ /* 0x002fda0000701670 */
[----:B------:R-:W-:Y:S05]  /*0060*/  @P0 EXIT ;  /* 0x000000000000094d */ /* 0x000fea0003800000 */
[----:B------:R-:W0:Y:S01]  /*0070*/  LDC.64 R4, c[0x0][0x388] ;  /* 0x0000e200ff047b82 */ /* 0x000e220000000a00 */
[----:B------:R-:W1:Y:S07]  /*0080*/  LDCU.64 UR6, c[0x0][0x358] ;  /* 0x00006b00ff0677ac */ /* 0x000e6e0008000a00 */
[----:B------:R-:W2:Y:S08]  /*0090*/  LDC.64 R6, c[0x0][0x398] ;  /* 0x0000e600ff067b82 */ /* 0x000eb00000000a00 */
[----:B------:R-:W3:Y:S01]  /*00a0*/  LDC R2, c[0x0][0x3ac] ;  /* 0x0000eb00ff027b82 */ /* 0x000ee20000000800 */
[----:B0-----:R-:W-:-:S06]  /*00b0*/  IMAD.WIDE.U32 R4, R11, 0x4, R4 ;  /* 0x000000040b047825 */ /* 0x001fcc00078e0004 */
[----:B-1----:R-:W4:Y:S01]  /*00c0*/  LDG.E.CONSTANT R4, desc[UR6][R4.64] ;  /* 0x0000000604047981 */ /* 0x002f22000c1e9900 */
[----:B--2---:R-:W-:-:S06]  /*00d0*/  IMAD.WIDE.U32 R6, R11, 0x4, R6 ;  /* 0x000000040b067825 */ /* 0x004fcc00078e0006 */
[----:B------:R-:W2:Y:S01]  /*00e0*/  LDG.E.CONSTANT R6, desc[UR6][R6.64] ;  /* 0x0000000606067981 */ /* 0x000ea2000c1e9900 */
[----:B----4-:R-:W-:-:S04]  /*00f0*/  VIMNMX R9, PT, PT, RZ, R4, !PT ;  /* 0x00000004ff097248 */ /* 0x010fc80007fe0100 */
[----:B--2---:R-:W-:-:S04]  /*0100*/  ISETP.GE.AND P0, PT, R9, R6, PT ;  /* 0x000000060900720c */ /* 0x004fc80003f06270 */
[----:B------:R-:W-:-:S04]  /*0110*/  ISETP.LT.OR P0, PT, R4, 0x1, P0 ;  /* 0x000000010400780c */ /* 0x000fc80000701670 */
[----:B---3--:R-:W-:-:S13]  /*0120*/  ISETP.GE.U32.OR P0, PT, R2, R0, P0 ;  /* 0x000000000200720c */ /* 0x008fda0000706470 */
[----:B------:R-:W-:Y:S05]  /*0130*/  @P0 EXIT ;  /* 0x000000000000094d */ /* 0x000fea0003800000 */
[----:B------:R-:W0:Y:S08]  /*0140*/  LDC.64 R12, c[0x0][0x3a0] ;  /* 0x0000e800ff0c7b82 */ /* 0x000e300000000a00 */
[----:B------:R-:W1:Y:S01]  /*0150*/  LDC.64 R4, c[0x0][0x390] ;  /* 0x0000e400ff047b82 */ /* 0x000e620000000a00 */
[----:B0-----:R-:W-:-:S06]  /*0160*/  IMAD.WIDE.U32 R12, R11, 0x4, R12 ;  /* 0x000000040b0c7825 */ /* 0x001fcc00078e000c */
[----:B------:R0:W5:Y:S01]  /*0170*/  LDG.E.CONSTANT R12, desc[UR6][R12.64] ;  /* 0x000000060c0c7981 */ /* 0x000162000c1e9900 */
[----:B-1----:R-:W-:-:S05]  /*0180*/  IMAD.WIDE.U32 R4, R11, 0x4, R4 ;  /* 0x000000040b047825 */ /* 0x002fca00078e0004 */
[----:B------:R0:W5:Y:S01]  /*0190*/  LDG.E.CONSTANT R10, desc[UR6][R4.64] ;  /* 0x00000006040a7981 */ /* 0x000162000c1e9900 */
[----:B------:R-:W1:Y:S01]  /*01a0*/  S2R R7, SR_TID.X ;  /* 0x0000000000077919 */ /* 0x000e620000002100 */
[----:B------:R-:W-:Y:S01]  /*01b0*/  BSSY.RECONVERGENT B0, `(.L_x_10) ;  /* 0x0000010000007945 */ /* 0x000fe20003800200 */
[----:B-1----:R-:W-:-:S13]  /*01c0*/  ISETP.GE.U32.AND P0, PT, R7, R2, PT ;  /* 0x000000020700720c */ /* 0x002fda0003f06070 */
[----:B0-----:R-:W-:Y:S05]  /*01d0*/  @P0 BRA `(.L_x_11) ;  /* 0x0000000000340947 */ /* 0x001fea0003800000 */
[----:B------:R-:W0:Y:S01]  /*01e0*/  LDC R6, c[0x0][0x360] ;  /* 0x0000d800ff067b82 */ /* 0x000e220000000800 */
[----:B------:R-:W-:Y:S02]  /*01f0*/  MOV R13, R7 ;  /* 0x00000007000d7202 */ /* 0x000fe40000000f00 */
[----:B------:R-:W-:-:S05]  /*0200*/  MOV R17, 0x7fc00000 ;  /* 0x7fc0000000117802 */ /* 0x000fca0000000f00 */
[----:B------:R-:W1:Y:S02]  /*0210*/  LDC.64 R14, c[0x0][0x3b8] ;  /* 0x0000ee00ff0e7b82 */ /* 0x000e640000000a00 */
.L_x_12:
[----:B------:R-:W-:Y:S02]  /*0220*/  SHF.R.S32.HI R5, RZ, 0x1f, R13 ;  /* 0x0000001fff057819 */ /* 0x000fe4000001140d */
[-C--:B------:R-:W-:Y:S02]  /*0230*/  MOV R4, R13.reuse ;  /* 0x0000000d00047202 */ /* 0x080fe40000000f00 */
[----:B0-----:R-:W-:-:S03]  /*0240*/  IADD3 R13, PT, PT, R6, R13, RZ ;  /* 0x0000000d060d7210 */ /* 0x001fc60007ffe0ff */
[----:B------:R-:W-:-:S03]  /*0250*/  IMAD.WIDE.U32 R4, R11, R0, R4 ;  /* 0x000000000b047225 */ /* 0x000fc600078e0004 */
[----:B-12---:R-:W-:-:S04]  /*0260*/  LEA R8, P0, R4, R14, 0x2 ;  /* 0x0000000e04087211 */ /* 0x006fc800078010ff */
[----:B------:R-:W-:Y:S02]  /*0270*/  LEA.HI.X R9, R4, R15, R5, 0x2, P0 ;  /* 0x0000000f04097211 */ /* 0x000fe400000f1405 */
[----:B------:R-:W-:-:S03]  /*0280*/  ISETP.GE.AND P0, PT, R13, R2, PT ;  /* 0x000000020d00720c */ /* 0x000fc60003f06270 */
[----:B------:R2:W-:Y:S10]  /*0290*/  STG.E desc[UR6][R8.64], R17 ;  /* 0x0000001108007986 */ /* 0x0005f4000c101906 */
[----:B------:R-:W-:Y:S05]  /*02a0*/  @!P0 BRA `(.L_x_12) ;  /* 0xfffffffc00dc8947 */ /* 0x000fea000383ffff */
.L_x_11:
[----:B------:R-:W-:Y:S05]  /*02b0*/  BSYNC.RECONVERGENT B0 ;  /* 0x0000000000007941 */ /* 0x000fea0003800200 */
.L_x_10:
[----:B------:R-:W0:Y:S01]  /*02c0*/  LDCU UR5, c[0x0][0x360] ;  /* 0x00006c00ff0577ac */ /* 0x000e220008000800 */
[----:B-----5:R-:W-:Y:S01]  /*02d0*/  FADD R13, -R10, 1 ;  /* 0x3f8000000a0d7421 */ /* 0x020fe20000000100 */
[----:B------:R-:W-:Y:S01]  /*02e0*/  FADD R14, -R12, 1 ;  /* 0x3f8000000c0e7421 */ /* 0x000fe20000000100 */
[----:B------:R-:W1:Y:S01]  /*02f0*/  LDCU UR4, c[0x0][0x3ac] ;  /* 0x00007580ff0477ac */ /* 0x000e620008000800 */
[----:B0-----:R-:W-:-:S09]  /*0300*/  UISETP.GT.U32.AND UP0, UPT, UR5, 0x1f, UPT ;  /* 0x0000001f0500788c */ /* 0x001fd2000bf04070 */
[----:B-1----:R-:W-:Y:S05]  /*0310*/  BRA.U UP0, `(.L_x_13) ;  /* 0x0000000900e07547 */ /* 0x002fea000b800000 */
[----:B------:R-:W-:-:S13]  /*0320*/  ISETP.NE.AND P0, PT, R7, RZ, PT ;  /* 0x000000ff0700720c */ /* 0x000fda0003f05270 */
[----:B------:R-:W-:Y:S05]  /*0330*/  @P0 EXIT ;  /* 0x000000000000094d */ /* 0x000fea0003800000 */
[----:B------:R-:W0:Y:S01]  /*0340*/  LDC.64 R22, c[0x0][0x3b8] ;  /* 0x0000ee00ff167b82 */ /* 0x000e220000000a00 */
[----:B------:R-:W-:Y:S01]  /*0350*/  HFMA2 R3, -RZ, RZ, 0, 0 ;  /* 0x00000000ff037431 */ /* 0x000fe200000001ff */
[----:B------:R-:W-:-:S04]  /*0360*/  IADD3 R16, PT, PT, R2, 0x1, RZ ;  /* 0x0000000102107810 */ /* 0x000fc80007ffe0ff */
[-C--:B------:R-:W-:Y:S01]  /*0370*/  ISETP.GE.U32.AND P0, PT, R16, R0.reuse, PT ;  /* 0x000000001000720c */ /* 0x080fe20003f06070 */
[----:B------:R-:W-:-:S03]  /*0380*/  IMAD.WIDE.U32 R4, R11, R0, R2 ;  /* 0x000000000b047225 */ /* 0x000fc600078e0002 */
[----:B0-----:R-:W-:-:S04]  /*0390*/  LEA R6, P1, R4, R22, 0x2 ;  /* 0x0000001604067211 */ /* 0x001fc800078210ff */
[----:B------:R-:W-:-:S05]  /*03a0*/  LEA.HI.X R7, R4, R23, R5, 0x2, P1 ;  /* 0x0000001704077211 */ /* 0x000fca00008f1405 */
[----:B------:R0:W-:Y:S01]  /*03b0*/  STG.E desc[UR6][R6.64], RZ ;  /* 0x000000ff06007986 */ /* 0x0001e2000c101906 */
[----:B------:R-:W-:Y:S05]  /*03c0*/  @P0 EXIT ;  /* 0x000000000000094d */ /* 0x000fea0003800000 */
[----:B------:R-:W1:Y:S02]  /*03d0*/  LDC.64 R4, c[0x0][0x380] ;  /* 0x0000e000ff047b82 */ /* 0x000e640000000a00 */
[----:B-1----:R-:W-:-:S05]  /*03e0*/  IMAD.WIDE.U32 R4, R2, 0x4, R4 ;  /* 0x0000000402047825 */ /* 0x002fca00078e0004 */
[----:B------:R-:W0:Y:S01]  /*03f0*/  LDG.E.CONSTANT R25, desc[UR6][R4.64] ;  /* 0x0000000604197981 */ /* 0x000e22000c1e9900 */
[----:B------:R-:W-:Y:S02]  /*0400*/  IADD3 R3, PT, PT, R0, -0x2, -R2 ;  /* 0xfffffffe00037810 */ /* 0x000fe40007ffe802 */
[----:B------:R-:W-:Y:S02]  /*0410*/  LOP3.LUT R15, RZ, R2, RZ, 0x33, !PT ;  /* 0x00000002ff0f7212 */ /* 0x000fe400078e33ff */
[----:B------:R-:W-:Y:S02]  /*0420*/  ISETP.GE.U32.AND P0, PT, R3, 0x7, PT ;  /* 0x000000070300780c */ /* 0x000fe40003f06070 */
[----:B------:R-:W-:-:S04]  /*0430*/  IADD3 R15, PT, PT, R15, R0, RZ ;  /* 0x000000000f0f7210 */ /* 0x000fc80007ffe0ff */
[----:B--2---:R-:W-:Y:S02]  /*0440*/  LOP3.LUT R17, R15, 0x7, RZ, 0xc0, !PT ;  /* 0x000000070f117812 */ /* 0x004fe400078ec0ff */
[----:B0-----:R-:W-:-:S05]  /*0450*/  MOV R6, R25 ;  /* 0x0000001900067202 */ /* 0x001fca0000000f00 */
[----:B------:R-:W-:Y:S05]  /*0460*/  @!P0 BRA `(.L_x_14) ;  /* 0x0000000400388947 */ /* 0x000fea0003800000 */
[----:B------:R-:W0:Y:S01]  /*0470*/  LDC.64 R2, c[0x0][0x380] ;  /* 0x0000e000ff027b82 */ /* 0x000e220000000a00 */
[----:B------:R-:W-:Y:S02]  /*0480*/  IADD3 R19, P1, PT, R22, 0x10, RZ ;  /* 0x0000001016137810 */ /* 0x000fe40007f3e0ff */
[----:B------:R-:W-:Y:S02]  /*0490*/  LOP3.LUT R18, R15, 0xfffffff8, RZ, 0xc0, !PT ;  /* 0xfffffff80f127812 */ /* 0x000fe400078ec0ff */
[----:B------:R-:W-:Y:S02]  /*04a0*/  IADD3.X R23, PT, PT, RZ, R23, RZ, P1, !PT ;  /* 0x00000017ff177210 */ /* 0x000fe40000ffe4ff */
[----:B------:R-:W-:Y:S02]  /*04b0*/  MOV R6, R25 ;  /* 0x0000001900067202 */ /* 0x000fe40000000f00 */
[----:B------:R-:W-:Y:S02]  /*04c0*/  IADD3 R18, PT, PT, -R18, RZ, RZ ;  /* 0x000000ff12127210 */ /* 0x000fe40007ffe1ff */
[----:B0-----:R-:W-:-:S04]  /*04d0*/  IADD3 R2, P0, PT, R2, 0x10, RZ ;  /* 0x0000001002027810 */ /* 0x001fc80007f1e0ff */
[----:B------:R-:W-:-:S09]  /*04e0*/  IADD3.X R3, PT, PT, RZ, R3, RZ, P0, !PT ;  /* 0x00000003ff037210 */ /* 0x000fd200007fe4ff */
.L_x_15:
[----:B0-----:R-:W-:Y:S01]  /*04f0*/  IMAD.WIDE R4, R16, 0x4, R2 ;  /* 0x0000000410047825 */ /* 0x001fe200078e0202 */
[----:B------:R-:W0:Y:S04]  /*0500*/  LDC R0, c[0x0][0x3a8] ;  /* 0x0000ea00ff007b82 */ /* 0x000e280000000800 */
[----:B------:R-:W2:Y:S04]  /*0510*/  LDG.E.CONSTANT R7, desc[UR6][R4.64+-0x10] ;  /* 0xfffff00604077981 */ /* 0x000ea8000c1e9900 */
[----:B------:R-:W3:Y:S04]  /*0520*/  LDG.E.CONSTANT R27, desc[UR6][R4.64+-0xc] ;  /* 0xfffff406041b7981 */ /* 0x000ee8000c1e9900 */
[----:B------:R-:W4:Y:S04]  /*0530*/  LDG.E.CONSTANT R21, desc[UR6][R4.64+-0x8] ;  /* 0xfffff80604157981 */ /* 0x000f28000c1e9900 */
[----:B------:R-:W5:Y:S01]  /*0540*/  LDG.E.CONSTANT R24, desc[UR6][R4.64] ;  /* 0x0000000604187981 */ /* 0x000f62000c1e9900 */
[-C--:B--2---:R-:W-:Y:S01]  /*0550*/  FMUL R9, R10, R7.reuse ;  /* 0x000000070a097220 */ /* 0x084fe20000400000 */
[----:B------:R-:W-:Y:S01]  /*0560*/  FMUL R8, R12, R7 ;  /* 0x000000070c087220 */ /* 0x000fe20000400000 */
[----:B------:R-:W-:-:S02]  /*0570*/  SHF.R.S32.HI R7, RZ, 0x1f, R16 ;  /* 0x0000001fff077819 */ /* 0x000fc40000011410 */
[----:B------:R-:W-:Y:S01]  /*0580*/  FFMA R22, R6, R13, R9 ;  /* 0x0000000d06167223 */ /* 0x000fe20000000009 */
[----:B------:R-:W-:Y:S01]  /*0590*/  FFMA R9, R25, R14, R8 ;  /* 0x0000000e19097223 */ /* 0x000fe20000000008 */
[----:B------:R-:W-:Y:S01]  /*05a0*/  MOV R6, R16 ;  /* 0x0000001000067202 */ /* 0x000fe20000000f00 */
[----:B------:R-:W2:Y:S01]  /*05b0*/  LDG.E.CONSTANT R25, desc[UR6][R4.64+-0x4] ;  /* 0xfffffc0604197981 */ /* 0x000ea2000c1e9900 */
[-C--:B---3--:R-:W-:Y:S01]  /*05c0*/  FMUL R29, R10, R27.reuse ;  /* 0x0000001b0a1d7220 */ /* 0x088fe20000400000 */
[----:B------:R-:W-:Y:S02]  /*05d0*/  FMUL R26, R12, R27 ;  /* 0x0000001b0c1a7220 */ /* 0x000fe40000400000 */
[----:B0-----:R-:W-:Y:S01]  /*05e0*/  IMAD.WIDE.U32 R6, R11, R0, R6 ;  /* 0x000000000b067225 */ /* 0x001fe200078e0006 */
[----:B------:R-:W3:Y:S03]  /*05f0*/  LDG.E.CONSTANT R27, desc[UR6][R4.64+0x4] ;  /* 0x00000406041b7981 */ /* 0x000ee6000c1e9900 */
[C---:B------:R-:W-:Y:S01]  /*0600*/  FFMA R20, R22.reuse, R13, R29 ;  /* 0x0000000d16147223 */ /* 0x040fe2000000001d */
[----:B------:R-:W-:Y:S01]  /*0610*/  FADD R22, R22, -R9 ;  /* 0x8000000916167221 */ /* 0x000fe20000000000 */
[----:B------:R-:W-:Y:S01]  /*0620*/  FFMA R26, R9, R14, R26 ;  /* 0x0000000e091a7223 */ /* 0x000fe2000000001a */
[C---:B------:R-:W-:Y:S01]  /*0630*/  LEA R8, P0, R6.reuse, R19, 0x2 ;  /* 0x0000001306087211 */ /* 0x040fe200078010ff */
[----:B------:R-:W3:Y:S03]  /*0640*/  LDG.E.CONSTANT R29, desc[UR6][R4.64+0xc] ;  /* 0x00000c06041d7981 */ /* 0x000ee6000c1e9900 */
[----:B------:R-:W-:-:S02]  /*0650*/  LEA.HI.X R9, R6, R23, R7, 0x2, P0 ;  /* 0x0000001706097211 */ /* 0x000fc400000f1407 */
[----:B------:R5:W3:Y:S01]  /*0660*/  LDG.E.CONSTANT R7, desc[UR6][R4.64+0x8] ;  /* 0x0000080604077981 */ /* 0x000ae2000c1e9900 */
[-C--:B----4-:R-:W-:Y:S01]  /*0670*/  FMUL R28, R10, R21.reuse ;  /* 0x000000150a1c7220 */ /* 0x090fe20000400000 */
[----:B------:R-:W-:Y:S01]  /*0680*/  FMUL R21, R12, R21 ;  /* 0x000000150c157220 */ /* 0x000fe20000400000 */
[C---:B------:R-:W-:Y:S02]  /*0690*/  FADD R6, R20.reuse, -R26 ;  /* 0x8000001a14067221 */ /* 0x040fe40000000000 */
[----:B------:R-:W-:Y:S01]  /*06a0*/  FFMA R28, R20, R13, R28 ;  /* 0x0000000d141c7223 */ /* 0x000fe2000000001c */
[----:B------:R-:W-:Y:S01]  /*06b0*/  FFMA R21, R26, R14, R21 ;  /* 0x0000000e1a157223 */ /* 0x000fe20000000015 */
[-C--:B-----5:R-:W-:Y:S01]  /*06c0*/  FMUL R5, R10, R24.reuse ;  /* 0x000000180a057220 */ /* 0x0a0fe20000400000 */
[----:B------:R-:W-:Y:S01]  /*06d0*/  FMUL R24, R12, R24 ;  /* 0x000000180c187220 */ /* 0x000fe20000400000 */
[----:B------:R0:W-:Y:S04]  /*06e0*/  STG.E desc[UR6][R8.64+-0xc], R6 ;  /* 0xfffff40608007986 */ /* 0x0001e8000c101906 */
[----:B------:R1:W-:Y:S01]  /*06f0*/  STG.E desc[UR6][R8.64+-0x10], R22 ;  /* 0xfffff01608007986 */ /* 0x0003e2000c101906 */
[----:B------:R-:W-:-:S04]  /*0700*/  IADD3 R18, PT, PT, R18, 0x8, RZ ;  /* 0x0000000812127810 */ /* 0x000fc80007ffe0ff */
[----:B------:R-:W-:Y:S01]  /*0710*/  ISETP.NE.AND P0, PT, R18, RZ, PT ;  /* 0x000000ff1200720c */ /* 0x000fe20003f05270 */
[----:B------:R-:W-:Y:S01]  /*0720*/  UIADD3 UR4, UPT, UPT, UR4, 0x8, URZ ;  /* 0x0000000804047890 */ /* 0x000fe2000fffe0ff */
[----:B------:R-:W-:Y:S01]  /*0730*/  IADD3 R16, PT, PT, R16, 0x8, RZ ;  /* 0x0000000810107810 */ /* 0x000fe20007ffe0ff */
[-C--:B--2---:R-:W-:Y:S01]  /*0740*/  FMUL R20, R10, R25.reuse ;  /* 0x000000190a147220 */ /* 0x084fe20000400000 */
[----:B------:R-:W-:Y:S01]  /*0750*/  FMUL R26, R12, R25 ;  /* 0x000000190c1a7220 */ /* 0x000fe20000400000 */
[C---:B------:R-:W-:Y:S02]  /*0760*/  FADD R25, R28.reuse, -R21 ;  /* 0x800000151c197221 */ /* 0x040fe40000000000 */
[----:B------:R-:W-:Y:S01]  /*0770*/  FFMA R20, R28, R13, R20 ;  /* 0x0000000d1c147223 */ /* 0x000fe20000000014 */
[----:B------:R-:W-:-:S03]  /*0780*/  FFMA R21, R21, R14, R26 ;  /* 0x0000000e15157223 */ /* 0x000fc6000000001a */
[C---:B------:R-:W-:Y:S01]  /*0790*/  FFMA R4, R20.reuse, R13, R5 ;  /* 0x0000000d14047223 */ /* 0x040fe20000000005 */
[----:B------:R-:W-:Y:S01]  /*07a0*/  FADD R5, R20, -R21 ;  /* 0x8000001514057221 */ /* 0x000fe20000000000 */
[-C--:B---3--:R-:W-:Y:S01]  /*07b0*/  FMUL R20, R10, R27.reuse ;  /* 0x0000001b0a147220 */ /* 0x088fe20000400000 */
[-C--:B------:R-:W-:Y:S01]  /*07c0*/  FFMA R21, R21, R14.reuse, R24 ;  /* 0x0000000e15157223 */ /* 0x080fe20000000018 */
[----:B0-----:R-:W-:Y:S02]  /*07d0*/  FMUL R6, R12, R27 ;  /* 0x0000001b0c067220 */ /* 0x001fe40000400000 */
[----:B------:R-:W-:Y:S01]  /*07e0*/  FFMA R20, R4, R13, R20 ;  /* 0x0000000d04147223 */ /* 0x000fe20000000014 */
[-C--:B------:R-:W-:Y:S01]  /*07f0*/  FMUL R27, R10, R7.reuse ;  /* 0x000000070a1b7220 */ /* 0x080fe20000400000 */
[----:B------:R-:W-:Y:S01]  /*0800*/  FMUL R24, R12, R7 ;  /* 0x000000070c187220 */ /* 0x000fe20000400000 */
[-C--:B------:R-:W-:Y:S01]  /*0810*/  FFMA R7, R21, R14.reuse, R6 ;  /* 0x0000000e15077223 */ /* 0x080fe20000000006 */
[----:B------:R-:W-:Y:S01]  /*0820*/  FMUL R6, R10, R29 ;  /* 0x0000001d0a067220 */ /* 0x000fe20000400000 */
[----:B-1----:R-:W-:Y:S01]  /*0830*/  FFMA R22, R20, R13, R27 ;  /* 0x0000000d14167223 */ /* 0x002fe2000000001b */
[----:B------:R-:W-:Y:S01]  /*0840*/  FMUL R26, R12, R29 ;  /* 0x0000001d0c1a7220 */ /* 0x000fe20000400000 */
[-C--:B------:R-:W-:Y:S01]  /*0850*/  FFMA R27, R7, R14.reuse, R24 ;  /* 0x0000000e071b7223 */ /* 0x080fe20000000018 */
[----:B------:R0:W-:Y:S01]  /*0860*/  STG.E desc[UR6][R8.64+-0x8], R25 ;  /* 0xfffff81908007986 */ /* 0x0001e2000c101906 */
[----:B------:R-:W-:Y:S01]  /*0870*/  FFMA R6, R22, R13, R6 ;  /* 0x0000000d16067223 */ /* 0x000fe20000000006 */
[----:B------:R-:W-:Y:S01]  /*0880*/  FADD R21, R4, -R21 ;  /* 0x8000001504157221 */ /* 0x000fe20000000000 */
[----:B------:R-:W-:Y:S01]  /*0890*/  FADD R7, R20, -R7 ;  /* 0x8000000714077221 */ /* 0x000fe20000000000 */
[----:B0-----:R-:W-:Y:S01]  /*08a0*/  FFMA R25, R27, R14, R26 ;  /* 0x0000000e1b197223 */ /* 0x001fe2000000001a */
[----:B------:R-:W-:-:S03]  /*08b0*/  FADD R27, R22, -R27 ;  /* 0x8000001b161b7221 */ /* 0x000fc60000000000 */
[----:B------:R-:W-:Y:S01]  /*08c0*/  FADD R29, R6, -R25 ;  /* 0x80000019061d7221 */ /* 0x000fe20000000000 */
[----:B------:R0:W-:Y:S04]  /*08d0*/  STG.E desc[UR6][R8.64+-0x4], R5 ;  /* 0xfffffc0508007986 */ /* 0x0001e8000c101906 */
[----:B------:R0:W-:Y:S04]  /*08e0*/  STG.E desc[UR6][R8.64], R21 ;  /* 0x0000001508007986 */ /* 0x0001e8000c101906 */
[----:B------:R0:W-:Y:S04]  /*08f0*/  STG.E desc[UR6][R8.64+0x4], R7 ;  /* 0x0000040708007986 */ /* 0x0001e8000c101906 */
[----:B------:R0:W-:Y:S04]  /*0900*/  STG.E desc[UR6][R8.64+0x8], R27 ;  /* 0x0000081b08007986 */ /* 0x0001e8000c101906 */
[----:B------:R0:W-:Y:S01]  /*0910*/  STG.E desc[UR6][R8.64+0xc], R29 ;  /* 0x00000c1d08007986 */ /* 0x0001e2000c101906 */
[----:B------:R-:W-:Y:S05]  /*0920*/  @P0 BRA `(.L_x_15) ;  /* 0xfffffff800f00947 */ /* 0x000fea000383ffff */
[----:B------:R-:W-:-:S06]  /*0930*/  UIADD3 UR5, UPT, UPT, UR4, 0x1, URZ ;  /* 0x0000000104057890 */ /* 0x000fcc000fffe0ff */
[----:B------:R-:W-:-:S07]  /*0940*/  MOV R16, UR5 ;  /* 0x0000000500107c02 */ /* 0x000fce0008000f00 */
.L_x_14:
[----:B------:R-:W-:-:S13]  /*0950*/  ISETP.NE.AND P0, PT, R17, RZ, PT ;  /* 0x000000ff1100720c */ /* 0x000fda0003f05270 */
[----:B------:R-:W-:Y:S05]  /*0960*/  @!P0 EXIT ;  /* 0x000000000000894d */ /* 0x000fea0003800000 */
[----:B------:R-:W-:Y:S02]  /*0970*/  ISETP.GE.U32.AND P0, PT, R17, 0x4, PT ;  /* 0x000000041100780c */ /* 0x000fe40003f06070 */
[----:B------:R-:W-:-:S04]  /*0980*/  LOP3.LUT R20, R15, 0x3, RZ, 0xc0, !PT ;  /* 0x000000030f147812 */ /* 0x000fc800078ec0ff */
[----:B------:R-:W-:-:S07]  /*0990*/  ISETP.NE.AND P1, PT, R20, RZ, PT ;  /* 0x000000ff1400720c */ /* 0x000fce0003f25270 */
[----:B------:R-:W-:Y:S06]  /*09a0*/  @!P0 BRA `(.L_x_16) ;  /* 0x0000000000908947 */ /* 0x000fec0003800000 */
[----:B0-----:R-:W0:Y:S08]  /*09b0*/  LDC.64 R8, c[0x0][0x380] ;  /* 0x0000e000ff087b82 */ /* 0x001e300000000a00 */
[----:B------:R-:W1:Y:S01]  /*09c0*/  LDC.64 R2, c[0x0][0x3b8] ;  /* 0x0000ee00ff027b82 */ /* 0x000e620000000a00 */
[----:B0-----:R-:W-:-:S05]  /*09d0*/  IMAD.WIDE R8, R16, 0x4, R8 ;  /* 0x0000000410087825 */ /* 0x001fca00078e0208 */
[----:B------:R-:W2:Y:S04]  /*09e0*/  LDG.E.CONSTANT R23, desc[UR6][R8.64] ;  /* 0x0000000608177981 */ /* 0x000ea8000c1e9900 */
[----:B------:R-:W3:Y:S04]  /*09f0*/  LDG.E.CONSTANT R19, desc[UR6][R8.64+0x4] ;  /* 0x0000040608137981 */ /* 0x000ee8000c1e9900 */
[----:B------:R-:W4:Y:S04]  /*0a00*/  LDG.E.CONSTANT R7, desc[UR6][R8.64+0x8] ;  /* 0x0000080608077981 */ /* 0x000f28000c1e9900 */
[----:B------:R4:W5:Y:S01]  /*0a10*/  LDG.E.CONSTANT R21, desc[UR6][R8.64+0xc] ;  /* 0x00000c0608157981 */ /* 0x000962000c1e9900 */
[----:B------:R-:W-:-:S03]  /*0a20*/  SHF.R.S32.HI R17, RZ, 0x1f, R16 ;  /* 0x0000001fff117819 */ /* 0x000fc60000011410 */
[----:B------:R-:W-:Y:S01]  /*0a30*/  IMAD.WIDE.U32 R4, R11, R0, R16 ;  /* 0x000000000b047225 */ /* 0x000fe200078e0010 */
[----:B------:R-:W-:Y:S02]  /*0a40*/  IADD3 R16, PT, PT, R16, 0x4, RZ ;  /* 0x0000000410107810 */ /* 0x000fe40007ffe0ff */
[----:B-1----:R-:W-:-:S04]  /*0a50*/  LEA R2, P0, R4, R2, 0x2 ;  /* 0x0000000204027211 */ /* 0x002fc800078010ff */
[----:B------:R-:W-:Y:S01]  /*0a60*/  LEA.HI.X R3, R4, R3, R5, 0x2, P0 ;  /* 0x0000000304037211 */ /* 0x000fe200000f1405 */
[-C--:B--2---:R-:W-:Y:S01]  /*0a70*/  FMUL R17, R10, R23.reuse ;  /* 0x000000170a117220 */ /* 0x084fe20000400000 */
[----:B------:R-:W-:-:S03]  /*0a80*/  FMUL R22, R12, R23 ;  /* 0x000000170c167220 */ /* 0x000fc60000400000 */
[----:B------:R-:W-:Y:S01]  /*0a90*/  FFMA R18, R6, R13, R17 ;  /* 0x0000000d06127223 */ /* 0x000fe20000000011 */
[-C--:B---3--:R-:W-:Y:S01]  /*0aa0*/  FMUL R23, R10, R19.reuse ;  /* 0x000000130a177220 */ /* 0x088fe20000400000 */
[-C--:B------:R-:W-:Y:S01]  /*0ab0*/  FFMA R17, R25, R14.reuse, R22 ;  /* 0x0000000e19117223 */ /* 0x080fe20000000016 */
[----:B------:R-:W-:Y:S01]  /*0ac0*/  FMUL R6, R12, R19 ;  /* 0x000000130c067220 */ /* 0x000fe20000400000 */
[-C--:B----4-:R-:W-:Y:S01]  /*0ad0*/  FMUL R9, R10, R7.reuse ;  /* 0x000000070a097220 */ /* 0x090fe20000400000 */
[----:B------:R-:W-:Y:S01]  /*0ae0*/  FMUL R24, R12, R7 ;  /* 0x000000070c187220 */ /* 0x000fe20000400000 */
[----:B------:R-:W-:Y:S01]  /*0af0*/  FFMA R8, R18, R13, R23 ;  /* 0x0000000d12087223 */ /* 0x000fe20000000017 */
[-C--:B------:R-:W-:Y:S01]  /*0b00*/  FFMA R7, R17, R14.reuse, R6 ;  /* 0x0000000e11077223 */ /* 0x080fe20000000006 */
[-C--:B-----5:R-:W-:Y:S01]  /*0b10*/  FMUL R19, R10, R21.reuse ;  /* 0x000000150a137220 */ /* 0x0a0fe20000400000 */
[----:B------:R-:W-:Y:S01]  /*0b20*/  FMUL R26, R12, R21 ;  /* 0x000000150c1a7220 */ /* 0x000fe20000400000 */
[-C--:B------:R-:W-:Y:S01]  /*0b30*/  FFMA R22, R8, R13.reuse, R9 ;  /* 0x0000000d08167223 */ /* 0x080fe20000000009 */
[-C--:B------:R-:W-:Y:S01]  /*0b40*/  FFMA R9, R7, R14.reuse, R24 ;  /* 0x0000000e07097223 */ /* 0x080fe20000000018 */
[----:B------:R-:W-:Y:S01]  /*0b50*/  FADD R17, R18, -R17 ;  /* 0x8000001112117221 */ /* 0x000fe20000000000 */
[----:B------:R-:W-:Y:S01]  /*0b60*/  FADD R7, R8, -R7 ;  /* 0x8000000708077221 */ /* 0x000fe20000000000 */
[C---:B------:R-:W-:Y:S01]  /*0b70*/  FFMA R6, R22.reuse, R13, R19 ;  /* 0x0000000d16067223 */ /* 0x040fe20000000013 */
[----:B------:R-:W-:Y:S01]  /*0b80*/  FFMA R25, R9, R14, R26 ;  /* 0x0000000e09197223 */ /* 0x000fe2000000001a */
[----:B------:R-:W-:Y:S01]  /*0b90*/  FADD R9, R22, -R9 ;  /* 0x8000000916097221 */ /* 0x000fe20000000000 */
[----:B------:R1:W-:Y:S02]  /*0ba0*/  STG.E desc[UR6][R2.64], R17 ;  /* 0x0000001102007986 */ /* 0x0003e4000c101906 */
[----:B------:R-:W-:-:S02]  /*0bb0*/  FADD R5, R6, -R25 ;  /* 0x8000001906057221 */ /* 0x000fc40000000000 */
[----:B------:R1:W-:Y:S04]  /*0bc0*/  STG.E desc[UR6][R2.64+0x4], R7 ;  /* 0x0000040702007986 */ /* 0x0003e8000c101906 */
[----:B------:R1:W-:Y:S04]  /*0bd0*/  STG.E desc[UR6][R2.64+0x8], R9 ;  /* 0x0000080902007986 */ /* 0x0003e8000c101906 */
[----:B------:R1:W-:Y:S02]  /*0be0*/  STG.E desc[UR6][R2.64+0xc], R5 ;  /* 0x00000c0502007986 */ /* 0x0003e4000c101906 */
.L_x_16:
[----:B------:R-:W-:Y:S05]  /*0bf0*/  @!P1 EXIT ;  /* 0x000000000000994d */ /* 0x000fea0003800000 */
[----:B------:R-:W-:Y:S02]  /*0c00*/  ISETP.NE.AND P0, PT, R20, 0x1, PT ;  /* 0x000000011400780c */ /* 0x000fe40003f05270 */
[----:B------:R-:W-:-:S04]  /*0c10*/  LOP3.LUT R15, R15, 0x1, RZ, 0xc0, !PT ;  /* 0x000000010f0f7812 */ /* 0x000fc800078ec0ff */
[----:B------:R-:W-:-:S07]  /*0c20*/  ISETP.NE.U32.AND P1, PT, R15, 0x1, PT ;  /* 0x000000010f00780c */ /* 0x000fce0003f25070 */
[----:B------:R-:W-:Y:S06]  /*0c30*/  @!P0 BRA `(.L_x_17) ;  /* 0x0000000000588947 */ /* 0x000fec0003800000 */
[----:B-1----:R-:W0:Y:S02]  /*0c40*/  LDC.64 R2, c[0x0][0x380] ;  /* 0x0000e000ff027b82 */ /* 0x002e240000000a00 */
[----:B0-----:R-:W-:-:S06]  /*0c50*/  IMAD.WIDE R8, R16, 0x4, R2 ;  /* 0x0000000410087825 */ /* 0x001fcc00078e0202 */
[----:B------:R-:W0:Y:S01]  /*0c60*/  LDC.64 R2, c[0x0][0x3b8] ;  /* 0x0000ee00ff027b82 */ /* 0x000e220000000a00 */
[----:B------:R-:W2:Y:S04]  /*0c70*/  LDG.E.CONSTANT R5, desc[UR6][R8.64] ;  /* 0x0000000608057981 */ /* 0x000ea8000c1e9900 */
[----:B------:R-:W3:Y:S01]  /*0c80*/  LDG.E.CONSTANT R15, desc[UR6][R8.64+0x4] ;  /* 0x00000406080f7981 */ /* 0x000ee2000c1e9900 */
[--C-:B------:R-:W-:Y:S01]  /*0c90*/  SHF.R.S32.HI R17, RZ, 0x1f, R16.reuse ;  /* 0x0000001fff117819 */ /* 0x100fe20000011410 */
[-C--:B--2---:R-:W-:Y:S01]  /*0ca0*/  FMUL R7, R10, R5.reuse ;  /* 0x000000050a077220 */ /* 0x084fe20000400000 */
[----:B------:R-:W-:Y:S01]  /*0cb0*/  FMUL R20, R12, R5 ;  /* 0x000000050c147220 */ /* 0x000fe20000400000 */
[----:B------:R-:W-:Y:S01]  /*0cc0*/  IMAD.WIDE.U32 R4, R11, R0, R16 ;  /* 0x000000000b047225 */ /* 0x000fe200078e0010 */
[----:B------:R-:W-:-:S03]  /*0cd0*/  IADD3 R16, PT, PT, R16, 0x2, RZ ;  /* 0x0000000210107810 */ /* 0x000fc60007ffe0ff */
[----:B------:R-:W-:Y:S01]  /*0ce0*/  FFMA R18, R6, R13, R7 ;  /* 0x0000000d06127223 */ /* 0x000fe20000000007 */
[----:B------:R-:W-:Y:S01]  /*0cf0*/  FFMA R7, R25, R14, R20 ;  /* 0x0000000e19077223 */ /* 0x000fe20000000014 */
[-C--:B---3--:R-:W-:Y:S01]  /*0d00*/  FMUL R17, R10, R15.reuse ;  /* 0x0000000f0a117220 */ /* 0x088fe20000400000 */
[----:B------:R-:W-:Y:S01]  /*0d10*/  FMUL R20, R12, R15 ;  /* 0x0000000f0c147220 */ /* 0x000fe20000400000 */
[----:B0-----:R-:W-:Y:S02]  /*0d20*/  LEA R2, P0, R4, R2, 0x2 ;  /* 0x0000000204027211 */ /* 0x001fe400078010ff */
[----:B------:R-:W-:Y:S01]  /*0d30*/  FFMA R6, R18, R13, R17 ;  /* 0x0000000d12067223 */ /* 0x000fe20000000011 */
[----:B------:R-:W-:Y:S01]  /*0d40*/  FFMA R25, R7, R14, R20 ;  /* 0x0000000e07197223 */ /* 0x000fe20000000014 */
[----:B------:R-:W-:Y:S01]  /*0d50*/  LEA.HI.X R3, R4, R3, R5, 0x2, P0 ;  /* 0x0000000304037211 */ /* 0x000fe200000f1405 */
[----:B------:R-:W-:Y:S02]  /*0d60*/  FADD R7, R18, -R7 ;  /* 0x8000000712077221 */ /* 0x000fe40000000000 */
[----:B------:R-:W-:-:S03]  /*0d70*/  FADD R5, R6, -R25 ;  /* 0x8000001906057221 */ /* 0x000fc60000000000 */
[----:B------:R2:W-:Y:S04]  /*0d80*/  STG.E desc[UR6][R2.64], R7 ;  /* 0x0000000702007986 */ /* 0x0005e8000c101906 */
[----:B------:R2:W-:Y:S02]  /*0d90*/  STG.E desc[UR6][R2.64+0x4], R5 ;  /* 0x0000040502007986 */ /* 0x0005e4000c101906 */
.L_x_17:
[----:B------:R-:W-:Y:S05]  /*0da0*/  @P1 EXIT ;  /* 0x000000000000194d */ /* 0x000fea0003800000 */
[----:B012---:R-:W0:Y:S08]  /*0db0*/  LDC.64 R4, c[0x0][0x380] ;  /* 0x0000e000ff047b82 */ /* 0x007e300000000a00 */
[----:B------:R-:W1:Y:S01]  /*0dc0*/  LDC.64 R2, c[0x0][0x3b8] ;  /* 0x0000ee00ff027b82 */ /* 0x000e620000000a00 */
[----:B0-----:R-:W-:-:S06]  /*0dd0*/  IMAD.WIDE R4, R16, 0x4, R4 ;  /* 0x0000000410047825 */ /* 0x001fcc00078e0204 */
[----:B------:R-:W2:Y:S01]  /*0de0*/  LDG.E.CONSTANT R5, desc[UR6][R4.64] ;  /* 0x0000000604057981 */ /* 0x000ea2000c1e9900 */
[----:B------:R-:W-:-:S03]  /*0df0*/  SHF.R.S32.HI R17, RZ, 0x1f, R16 ;  /* 0x0000001fff117819 */ /* 0x000fc60000011410 */
[----:B------:R-:W-:-:S03]  /*0e00*/  IMAD.WIDE.U32 R16, R11, R0, R16 ;  /* 0x000000000b107225 */ /* 0x000fc600078e0010 */
[----:B-1----:R-:W-:-:S04]  /*0e10*/  LEA R2, P0, R16, R2, 0x2 ;  /* 0x0000000210027211 */ /* 0x002fc800078010ff */
[----:B------:R-:W-:Y:S01]  /*0e20*/  LEA.HI.X R3, R16, R3, R17, 0x2, P0 ;  /* 0x0000000310037211 */ /* 0x000fe200000f1411 */
[-C--:B--2---:R-:W-:Y:S01]  /*0e30*/  FMUL R7, R10, R5.reuse ;  /* 0x000000050a077220 */ /* 0x084fe20000400000 */
[----:B------:R-:W-:-:S03]  /*0e40*/  FMUL R12, R12, R5 ;  /* 0x000000050c0c7220 */ /* 0x000fc60000400000 */
[----:B------:R-:W-:Y:S01]  /*0e50*/  FFMA R7, R6, R13, R7 ;  /* 0x0000000d06077223 */ /* 0x000fe20000000007 */
[----:B------:R-:W-:-:S04]  /*0e60*/  FFMA R12, R25, R14, R12 ;  /* 0x0000000e190c7223 */ /* 0x000fc8000000000c */
[----:B------:R-:W-:-:S05]  /*0e70*/  FADD R7, R7, -R12 ;  /* 0x8000000c07077221 */ /* 0x000fca0000000000 */
[----:B------:R-:W-:Y:S01]  /*0e80*/  STG.E desc[UR6][R2.64], R7 ;  /* 0x0000000702007986 */ /* 0x000fe2000c101906 */
[----:B------:R-:W-:Y:S05]  /*0e90*/  EXIT ;  /* 0x000000000000794d */ /* 0x000fea0003800000 */
.L_x_13:
[----:B------:R-:W-:-:S13]  /*0ea0*/  ISETP.GT.U32.AND P0, PT, R7, 0x1f, PT ;  /* 0x0000001f0700780c */ /* 0x000fda0003f04070 */
[----:B------:R-:W-:Y:S05]  /*0eb0*/  @P0 EXIT ;  /* 0x000000000000094d */ /* 0x000fea0003800000 */
[----:B------:R-:W-:Y:S01]  /*0ec0*/  ISETP.NE.AND P0, PT, R7, RZ, PT ;  /* 0x000000ff0700720c */ /* 0x000fe20003f05270 */
[----:B------:R-:W-:Y:S01]  /*0ed0*/  HFMA2 R5, -RZ, RZ, 0, 0 ;  /* 0x00000000ff057431 */ /* 0x000fe200000001ff */
[----:B------:R-:W-:Y:S02]  /*0ee0*/  MOV R4, R2 ;  /* 0x0000000200047202 */ /* 0x000fe40000000f00 */
[----:B------:R-:W-:-:S04]  /*0ef0*/  IADD3 R15, PT, PT, R2, 0x1, RZ ;  /* 0x00000001020f7810 */ /* 0x000fc80007ffe0ff */
[----:B------:R-:W-:-:S05]  /*0f00*/  ISETP.GE.U32.AND P2, PT, R15, R0, PT ;  /* 0x000000000f00720c */ /* 0x000fca0003f46070 */
[----:B--2---:R-:W0:Y:S01]  /*0f10*/  @!P0 LDC.64 R8, c[0x0][0x3b8] ;  /* 0x0000ee00ff088b82 */ /* 0x004e220000000a00 */
[----:B------:R-:W-:-:S03]  /*0f20*/  @!P0 IMAD.WIDE.U32 R4, R11, R0, R4 ;  /* 0x000000000b048225 */ /* 0x000fc600078e0004 */
[----:B0-----:R-:W-:-:S04]  /*0f30*/  @!P0 LEA R8, P1, R4, R8, 0x2 ;  /* 0x0000000804088211 */ /* 0x001fc800078210ff */
[----:B------:R-:W-:-:S05]  /*0f40*/  @!P0 LEA.HI.X R9, R4, R9, R5, 0x2, P1 ;  /* 0x0000000904098211 */ /* 0x000fca00008f1405 */
[----:B------:R0:W-:Y:S01]  /*0f50*/  @!P0 STG.E desc[UR6][R8.64], RZ ;  /* 0x000000ff08008986 */ /* 0x0001e2000c101906 */
[----:B------:R-:W-:Y:S05]  /*0f60*/  @P2 EXIT ;  /* 0x000000000000294d */ /* 0x000fea0003800000 */
[----:B------:R-:W1:Y:S01]  /*0f70*/  LDC.64 R4, c[0x0][0x380] ;  /* 0x0000e000ff047b82 */ /* 0x000e620000000a00 */
[----:B------:R-:W2:Y:S01]  /*0f80*/  LDCU UR8, c[0x0][0x3a8] ;  /* 0x00007500ff0877ac */ /* 0x000ea20008000800 */
[----:B-1----:R-:W-:-:S05]  /*0f90*/  IMAD.WIDE.U32 R4, R2, 0x4, R4 ;  /* 0x0000000402047825 */ /* 0x002fca00078e0004 */
[----:B0-----:R-:W3:Y:S01]  /*0fa0*/  LDG.E.CONSTANT R8, desc[UR6][R4.64] ;  /* 0x0000000604087981 */ /* 0x001ee2000c1e9900 */
[-C--:B------:R-:W-:Y:S02]  /*0fb0*/  IADD3 R6, PT, PT, R7, R2.reuse, RZ ;  /* 0x0000000207067210 */ /* 0x080fe40007ffe0ff */
[----:B------:R-:W-:Y:S02]  /*0fc0*/  IADD3 R0, PT, PT, R0, -R2, RZ ;  /* 0x8000000200007210 */ /* 0x000fe40007ffe0ff */
[----:B------:R-:W-:Y:S02]  /*0fd0*/  IADD3 R9, PT, PT, R6, 0x1, RZ ;  /* 0x0000000106097810 */ /* 0x000fe40007ffe0ff */
[----:B--23--:R-:W-:-:S07]  /*0fe0*/  MOV R15, R8 ;  /* 0x00000008000f7202 */ /* 0x00cfce0000000f00 */
.L_x_18:
[----:B0-----:R-:W-:Y:S02]  /*0ff0*/  IADD3 R2, PT, PT, R6, 0x1, RZ ;  /* 0x0000000106027810 */ /* 0x001fe40007ffe0ff */
[----:B------:R-:W-:Y:S02]  /*1000*/  SHF.R.S32.HI R5, RZ, 0x1f, R9 ;  /* 0x0000001fff057819 */ /* 0x000fe40000011409 */
[----:B------:R-:W-:-:S13]  /*1010*/  ISETP.GE.AND P0, PT, R2, UR8, PT ;  /* 0x0000000802007c0c */ /* 0x000fda000bf06270 */
[----:B------:R-:W0:Y:S02]  /*1020*/  @!P0 LDC.64 R2, c[0x0][0x380] ;  /* 0x0000e000ff028b82 */ /* 0x000e240000000a00 */
[----:B0-----:R-:W-:-:S04]  /*1030*/  @!P0 LEA R2, P1, R9, R2, 0x2 ;  /* 0x0000000209028211 */ /* 0x001fc800078210ff */
[----:B------:R-:W-:-:S06]  /*1040*/  @!P0 LEA.HI.X R3, R9, R3, R5, 0x2, P1 ;  /* 0x0000000309038211 */ /* 0x000fcc00008f1405 */
[----:B--2---:R0:W2:Y:S01]  /*1050*/  @!P0 LDG.E.CONSTANT R3, desc[UR6][R2.64] ;  /* 0x0000000602038981 */ /* 0x0040a2000c1e9900 */
[----:B------:R-:W-:Y:S01]  /*1060*/  HFMA2 R19, -RZ, RZ, 0, 0 ;  /* 0x00000000ff137431 */ /* 0x000fe200000001ff */
[----:B------:R-:W-:Y:S01]  /*1070*/  MOV R18, 0x3f800000 ;  /* 0x3f80000000127802 */ /* 0x000fe20000000f00 */
[----:B------:R-:W-:Y:S01]  /*1080*/  HFMA2 R17, -RZ, RZ, 0, 0 ;  /* 0x00000000ff117431 */ /* 0x000fe200000001ff */
[----:B------:R-:W-:Y:S01]  /*1090*/  @!P0 MOV R18, R13 ;  /* 0x0000000d00128202 */ /* 0x000fe20000000f00 */
[----:B------:R-:W-:Y:S01]  /*10a0*/  UIADD3 UR5, UPT, UPT, UR4, 0x21, URZ ;  /* 0x0000002104057890 */ /* 0x000fe2000fffe0ff */
[----:B------:R-:W-:Y:S01]  /*10b0*/  MOV R16, 0x3f800000 ;  /* 0x3f80000000107802 */ /* 0x000fe20000000f00 */
[----:B------:R-:W-:Y:S01]  /*10c0*/  UIADD3 UR4, UPT, UPT, UR4, 0x20, URZ ;  /* 0x0000002004047890 */ /* 0x000fe2000fffe0ff */
[----:B------:R-:W-:Y:S01]  /*10d0*/  @!P0 MOV R16, R14 ;  /* 0x0000000e00108202 */ /* 0x000fe20000000f00 */
[----:B------:R-:W0:Y:S01]  /*10e0*/  SHFL.UP PT, R21, R18, 0x1, RZ ;  /* 0x0420000012157989 */ /* 0x000e2200000e00ff */
[----:B------:R-:W-:Y:S01]  /*10f0*/  ISETP.NE.AND P1, PT, R7, RZ, PT ;  /* 0x000000ff0700720c */ /* 0x000fe20003f25270 */
[----:B------:R-:W-:Y:S01]  /*1100*/  UISETP.GE.AND UP0, UPT, UR5, UR8, UPT ;  /* 0x000000080500728c */ /* 0x000fe2000bf06270 */
[----:B------:R-:W-:-:S11]  /*1110*/  IADD3 R6, PT, PT, R6, 0x20, RZ ;  /* 0x0000002006067810 */ /* 0x000fd60007ffe0ff */
[----:B0-----:R-:W-:Y:S01]  /*1120*/  @P1 FMUL R2, R18, R21 ;  /* 0x0000001512021220 */ /* 0x001fe20000400000 */
[-C--:B--2---:R-:W-:Y:S01]  /*1130*/  @!P0 FMUL R19, R10, R3.reuse ;  /* 0x000000030a138220 */ /* 0x084fe20000400000 */
[----:B------:R-:W-:Y:S02]  /*1140*/  @!P0 FMUL R17, R12, R3 ;  /* 0x000000030c118220 */ /* 0x000fe40000400000 */
[----:B------:R-:W0:Y:S04]  /*1150*/  SHFL.UP PT, R3, R16, 0x1, RZ ;  /* 0x0420000010037989 */ /* 0x000e2800000e00ff */
[----:B-1----:R-:W1:Y:S04]  /*1160*/  SHFL.UP PT, R4, R19, 0x1, RZ ;  /* 0x0420000013047989 */ /* 0x002e6800000e00ff */
[----:B------:R-:W2:Y:S01]  /*1170*/  SHFL.UP PT, R20, R17, 0x1, RZ ;  /* 0x0420000011147989 */ /* 0x000ea200000e00ff */
[----:B0-----:R-:W-:Y:S01]  /*1180*/  @P1 FMUL R3, R16, R3 ;  /* 0x0000000310031220 */ /* 0x001fe20000400000 */
[----:B-1----:R-:W-:Y:S01]  /*1190*/  @P1 FFMA R19, R18, R4, R19 ;  /* 0x0000000412131223 */ /* 0x002fe20000000013 */
[----:B------:R-:W-:Y:S01]  /*11a0*/  @P1 MOV R18, R2 ;  /* 0x0000000200121202 */ /* 0x000fe20000000f00 */
[----:B--2---:R-:W-:-:S02]  /*11b0*/  @P1 FFMA R17, R16, R20, R17 ;  /* 0x0000001410111223 */ /* 0x004fc40000000011 */
[----:B------:R-:W-:Y:S01]  /*11c0*/  @P1 MOV R16, R3 ;  /* 0x0000000300101202 */ /* 0x000fe20000000f00 */
[----:B------:R-:W0:Y:S01]  /*11d0*/  SHFL.UP PT, R4, R19, 0x2, RZ ;  /* 0x0440000013047989 */ /* 0x000e2200000e00ff */
[----:B------:R-:W-:-:S03]  /*11e0*/  ISETP.GE.U32.AND P1, PT, R7, 0x2, PT ;  /* 0x000000020700780c */ /* 0x000fc60003f26070 */
[----:B------:R-:W1:Y:S04]  /*11f0*/  SHFL.UP PT, R3, R18, 0x2, RZ ;  /* 0x0440000012037989 */ /* 0x000e6800000e00ff */
[----:B------:R-:W2:Y:S04]  /*1200*/  SHFL.UP PT, R21, R16, 0x2, RZ ;  /* 0x0440000010157989 */ /* 0x000ea800000e00ff */
[----:B------:R-:W3:Y:S02]  /*1210*/  SHFL.UP PT, R20, R17, 0x2, RZ ;  /* 0x0440000011147989 */ /* 0x000ee400000e00ff */
[C---:B0-----:R-:W-:Y:S01]  /*1220*/  @P1 FFMA R19, R18.reuse, R4, R19 ;  /* 0x0000000412131223 */ /* 0x041fe20000000013 */
[----:B-1----:R-:W-:-:S04]  /*1230*/  @P1 FMUL R2, R18, R3 ;  /* 0x0000000312021220 */ /* 0x002fc80000400000 */
[----:B------:R-:W0:Y:S01]  /*1240*/  SHFL.UP PT, R4, R19, 0x4, RZ ;  /* 0x0480000013047989 */ /* 0x000e2200000e00ff */
[C---:B--2---:R-:W-:Y:S01]  /*1250*/  @P1 FMUL R3, R16.reuse, R21 ;  /* 0x0000001510031220 */ /* 0x044fe20000400000 */
[----:B------:R-:W-:Y:S01]  /*1260*/  @P1 MOV R18, R2 ;  /* 0x0000000200121202 */ /* 0x000fe20000000f00 */
[----:B---3--:R-:W-:-:S03]  /*1270*/  @P1 FFMA R17, R16, R20, R17 ;  /* 0x0000001410111223 */ /* 0x008fc60000000011 */
[----:B------:R-:W-:Y:S02]  /*1280*/  @P1 MOV R16, R3 ;  /* 0x0000000300101202 */ /* 0x000fe40000000f00 */
[----:B------:R-:W1:Y:S01]  /*1290*/  SHFL.UP PT, R3, R18, 0x4, RZ ;  /* 0x0480000012037989 */ /* 0x000e6200000e00ff */
[----:B------:R-:W-:-:S03]  /*12a0*/  ISETP.GE.U32.AND P1, PT, R7, 0x4, PT ;  /* 0x000000040700780c */ /* 0x000fc60003f26070 */
[----:B------:R-:W2:Y:S04]  /*12b0*/  SHFL.UP PT, R21, R16, 0x4, RZ ;  /* 0x0480000010157989 */ /* 0x000ea800000e00ff */
[----:B------:R-:W3:Y:S06]  /*12c0*/  SHFL.UP PT, R20, R17, 0x4, RZ ;  /* 0x0480000011147989 */ /* 0x000eec00000e00ff */
[----:B0-----:R-:W-:-:S05]  /*12d0*/  @P1 FFMA R19, R18, R4, R19 ;  /* 0x0000000412131223 */ /* 0x001fca0000000013 */
[----:B------:R-:W0:Y:S01]  /*12e0*/  SHFL.UP PT, R4, R19, 0x8, RZ ;  /* 0x0500000013047989 */ /* 0x000e2200000e00ff */
[----:B-1----:R-:W-:Y:S01]  /*12f0*/  @P1 FMUL R2, R18, R3 ;  /* 0x0000000312021220 */ /* 0x002fe20000400000 */
[----:B--2---:R-:W-:-:S04]  /*1300*/  @P1 FMUL R3, R16, R21 ;  /* 0x0000001510031220 */ /* 0x004fc80000400000 */
[----:B------:R-:W-:Y:S01]  /*1310*/  @P1 MOV R18, R2 ;  /* 0x0000000200121202 */ /* 0x000fe20000000f00 */
[----:B---3--:R-:W-:Y:S01]  /*1320*/  @P1 FFMA R17, R16, R20, R17 ;  /* 0x0000001410111223 */ /* 0x008fe20000000011 */
[----:B------:R-:W-:-:S03]  /*1330*/  @P1 MOV R16, R3 ;  /* 0x0000000300101202 */ /* 0x000fc60000000f00 */
[----:B------:R-:W1:Y:S01]  /*1340*/  SHFL.UP PT, R3, R18, 0x8, RZ ;  /* 0x0500000012037989 */ /* 0x000e6200000e00ff */
[----:B------:R-:W-:-:S03]  /*1350*/  ISETP.GE.U32.AND P1, PT, R7, 0x8, PT ;  /* 0x000000080700780c */ /* 0x000fc60003f26070 */
[----:B------:R-:W2:Y:S04]  /*1360*/  SHFL.UP PT, R21, R16, 0x8, RZ ;  /* 0x0500000010157989 */ /* 0x000ea800000e00ff */
[----:B------:R-:W3:Y:S06]  /*1370*/  SHFL.UP PT, R20, R17, 0x8, RZ ;  /* 0x0500000011147989 */ /* 0x000eec00000e00ff */
[C---:B0-----:R-:W-:Y:S01]  /*1380*/  @P1 FFMA R19, R18.reuse, R4, R19 ;  /* 0x0000000412131223 */ /* 0x041fe20000000013 */
[----:B-1----:R-:W-:Y:S01]  /*1390*/  @P1 FMUL R2, R18, R3 ;  /* 0x0000000312021220 */ /* 0x002fe20000400000 */
[----:B--2---:R-:W-:-:S04]  /*13a0*/  @P1 FMUL R3, R16, R21 ;  /* 0x0000001510031220 */ /* 0x004fc80000400000 */
[----:B------:R-:W-:Y:S01]  /*13b0*/  @P1 MOV R18, R2 ;  /* 0x0000000200121202 */ /* 0x000fe20000000f00 */
[----:B---3--:R-:W-:Y:S01]  /*13c0*/  @P1 FFMA R17, R16, R20, R17 ;  /* 0x0000001410111223 */ /* 0x008fe20000000011 */
[----:B------:R-:W-:-:S03]  /*13d0*/  @P1 MOV R16, R3 ;  /* 0x0000000300101202 */ /* 0x000fc60000000f00 */
[----:B------:R-:W0:Y:S01]  /*13e0*/  SHFL.UP PT, R21, R18, 0x10, RZ ;  /* 0x0600000012157989 */ /* 0x000e2200000e00ff */
[----:B------:R-:W-:Y:S01]  /*13f0*/  ISETP.GE.U32.AND P1, PT, R7, 0x10, PT ;  /* 0x000000100700780c */ /* 0x000fe20003f26070 */
[----:B------:R-:W1:Y:S02]  /*1400*/  @!P0 LDC.64 R2, c[0x0][0x3b8] ;  /* 0x0000ee00ff028b82 */ /* 0x000e640000000a00 */
[----:B------:R-:W2:Y:S04]  /*1410*/  SHFL.UP PT, R20, R19, 0x10, RZ ;  /* 0x0600000013147989 */ /* 0x000ea800000e00ff */
[----:B------:R-:W3:Y:S04]  /*1420*/  SHFL.UP PT, R23, R16, 0x10, RZ ;  /* 0x0600000010177989 */ /* 0x000ee800000e00ff */
[----:B------:R-:W4:Y:S02]  /*1430*/  SHFL.UP PT, R22, R17, 0x10, RZ ;  /* 0x0600000011167989 */ /* 0x000f2400000e00ff */
[----:B0-----:R-:W-:Y:S01]  /*1440*/  @P1 FMUL R4, R18, R21 ;  /* 0x0000001512041220 */ /* 0x001fe20000400000 */
[----:B------:R-:W-:-:S02]  /*1450*/  HFMA2 R21, -RZ, RZ, 0, 5.9604644775390625e-08 ;  /* 0x00000001ff157431 */ /* 0x000fc400000001ff */
[----:B--2---:R-:W-:Y:S02]  /*1460*/  @P1 FFMA R19, R18, R20, R19 ;  /* 0x0000001412131223 */ /* 0x004fe40000000013 */
[----:B------:R-:W-:Y:S02]  /*1470*/  @P1 MOV R18, R4 ;  /* 0x0000000400121202 */ /* 0x000fe40000000f00 */
[----:B------:R-:W-:Y:S01]  /*1480*/  @!P0 MOV R4, R9 ;  /* 0x0000000900048202 */ /* 0x000fe20000000f00 */
[----:B---3--:R-:W-:Y:S01]  /*1490*/  @P1 FMUL R20, R16, R23 ;  /* 0x0000001710141220 */ /* 0x008fe20000400000 */
[----:B------:R-:W-:Y:S01]  /*14a0*/  IADD3 R9, PT, PT, R9, 0x20, RZ ;  /* 0x0000002009097810 */ /* 0x000fe20007ffe0ff */
[----:B------:R-:W-:Y:S01]  /*14b0*/  FFMA R15, R18, R15, R19 ;  /* 0x0000000f120f7223 */ /* 0x000fe20000000013 */
[----:B----4-:R-:W-:Y:S01]  /*14c0*/  @P1 FFMA R17, R16, R22, R17 ;  /* 0x0000001610111223 */ /* 0x010fe20000000011 */
[----:B------:R-:W-:Y:S01]  /*14d0*/  @!P0 IMAD.WIDE.U32 R4, R11, UR8, R4 ;  /* 0x000000080b048c25 */ /* 0x000fe2000f8e0004 */
[----:B------:R-:W-:-:S02]  /*14e0*/  @P1 MOV R16, R20 ;  /* 0x0000001400101202 */ /* 0x000fc40000000f00 */
[----:B------:R-:W-:Y:S02]  /*14f0*/  VIADDMNMX R20, R0, -R21, 0x20, PT ;  /* 0x0000002000147446 */ /* 0x000fe40003800915 */
[----:B-1----:R-:W-:Y:S01]  /*1500*/  @!P0 LEA R2, P1, R4, R2, 0x2 ;  /* 0x0000000204028211 */ /* 0x002fe200078210ff */
[----:B------:R-:W-:Y:S01]  /*1510*/  FFMA R8, R16, R8, R17 ;  /* 0x0000000810087223 */ /* 0x000fe20000000011 */
[----:B------:R-:W-:Y:S02]  /*1520*/  IADD3 R20, PT, PT, R20, -0x1, RZ ;  /* 0xffffffff14147810 */ /* 0x000fe40007ffe0ff */
[----:B------:R-:W-:Y:S01]  /*1530*/  @!P0 LEA.HI.X R3, R4, R3, R5, 0x2, P1 ;  /* 0x0000000304038211 */ /* 0x000fe200008f1405 */
[----:B------:R-:W-:Y:S01]  /*1540*/  @!P0 FADD R5, R15, -R8 ;  /* 0x800000080f058221 */ /* 0x000fe20000000000 */
[----:B------:R-:W-:Y:S01]  /*1550*/  IADD3 R0, PT, PT, R0, -0x20, RZ ;  /* 0xffffffe000007810 */ /* 0x000fe20007ffe0ff */
[----:B------:R0:W1:Y:S04]  /*1560*/  SHFL.IDX PT, R15, R15, R20, 0x1f ;  /* 0x00001f140f0f7589 */ /* 0x00006800000e0000 */
[----:B------:R0:W2:Y:S04]  /*1570*/  SHFL.IDX PT, R8, R8, R20, 0x1f ;  /* 0x00001f1408087589 */ /* 0x0000a800000e0000 */
[----:B------:R0:W-:Y:S01]  /*1580*/  @!P0 STG.E desc[UR6][R2.64], R5 ;  /* 0x0000000502008986 */ /* 0x0001e2000c101906 */
[----:B------:R-:W-:Y:S05]  /*1590*/  BRA.U !UP0, `(.L_x_18) ;  /* 0xfffffff908947547 */ /* 0x000fea000b83ffff */
[----:B------:R-:W-:Y:S05]  /*15a0*/  EXIT ;  /* 0x000000000000794d */ /* 0x000fea0003800000 */
.L_x_19:
        /* <DEDUP_REMOVED lines=13> */
.L_x_21:


//--------------------- .nv.shared.reserved.0     --------------------------
	.section	.nv.shared.reserved.0,"aw",@nobits
	.weak		__nv_reservedSMEM_offset_0_alias
	.size		__nv_reservedSMEM_offset_0_alias, 0, 64
	.other		__nv_reservedSMEM_offset_0_alias,@"STO_CUDA_RESERVED_SHARED STV_DEFAULT"
__nv_reservedSMEM_offset_0_alias:
	.zero		0
	.zero		64


//--------------------- .nv.constant0.apo_many_series_one_param_f32 --------------------------
	.section	.nv.constant0.apo_many_series_one_param_f32,"a",@progbits
	.sectionflags	@""
	.align	4
.nv.constant0.apo_many_series_one_param_f32:
	.zero		944


//--------------------- .nv.constant0.apo_batch_f32 --------------------------
	.section	.nv.constant0.apo_batch_f32,"a",@progbits
	.sectionflags	@""
	.align	4
.nv.constant0.apo_batch_f32:
	.zero		960


//--------------------- SYMBOLS --------------------------

	.type		.nv.reservedSmem.offset0,@object
	.size		.nv.reservedSmem.offset0,0x4
